// auto-generated by cutlass_sweep.gemm — config: {"arch": "sm_90", "cluster_m": 2, "cluster_n": 1, "dtype": "int8", "dtype_b": "int8", "layout": "nt", "stages": 0, "tile_k": 64, "tile_m": 128, "tile_n": 384}
#include "cutlass/cutlass.h"
#include "cutlass/gemm/collective/collective_builder.hpp"
#include "cutlass/gemm/device/gemm_universal_adapter.h"
#include "cutlass/gemm/kernel/gemm_universal.hpp"
#include "cutlass/epilogue/collective/collective_builder.hpp"

using ElemA = int8_t;
using ElemB = int8_t;
using ElemCD = int8_t;
using Acc  = int32_t;
using TileShape    = cute::Shape<cute::_128, cute::_384, cute::_64>;
using ClusterShape = cute::Shape<cute::_2, cute::_1, cute::_1>;

using CollectiveEpilogue = typename cutlass::epilogue::collective::CollectiveBuilder<
    cutlass::arch::Sm90, cutlass::arch::OpClassTensorOp,
    TileShape, ClusterShape,
    cutlass::epilogue::collective::EpilogueTileAuto,
    Acc, Acc,
    ElemCD, cutlass::layout::RowMajor, 128 / cutlass::sizeof_bits<ElemCD>::value,
    ElemCD, cutlass::layout::RowMajor, 128 / cutlass::sizeof_bits<ElemCD>::value,
    cutlass::epilogue::collective::EpilogueScheduleAuto
  >::CollectiveOp;

using CollectiveMainloop = typename cutlass::gemm::collective::CollectiveBuilder<
    cutlass::arch::Sm90, cutlass::arch::OpClassTensorOp,
    ElemA, cutlass::layout::RowMajor, 128 / cutlass::sizeof_bits<ElemA>::value,
    ElemB, cutlass::layout::ColumnMajor, 128 / cutlass::sizeof_bits<ElemB>::value,
    Acc,
    TileShape, ClusterShape,
    cutlass::gemm::collective::StageCountAutoCarveout<static_cast<int>(sizeof(typename CollectiveEpilogue::SharedStorage))>,
    cutlass::gemm::collective::KernelScheduleAuto
  >::CollectiveOp;

using GemmKernel = cutlass::gemm::kernel::GemmUniversal<
    cute::Shape<int,int,int,int>,
    CollectiveMainloop,
    CollectiveEpilogue
>;
using Gemm = cutlass::gemm::device::GemmUniversalAdapter<GemmKernel>;

// Force the device kernel symbol into the cubin without needing a host main.
auto* _anchor = &cutlass::device_kernel<GemmKernel>;


// ===== COMPILED SASS (sm_90a) =====

	.target	sm_90a

	.elftype	@"ET_EXEC"


//--------------------- .note.nv.tkinfo           --------------------------
	.section	.note.nv.tkinfo,"",@"SHT_NOTE"
	.sectionflags	@"SHF_NOTE_NV_TKINFO"
	.tkinfo
        /*0018*/ 	.word	0x00000002
        /*0030*/ 	.string	""
        /*0030*/ 	.string	"ptxas"
        /*0030*/ 	.string	"Cuda compilation tools, release 13.0, V13.0.88"
        /*0030*/ 	.string	"Build cuda_13.0.r13.0/compiler.36424714_0"
        /*0030*/ 	.string	"-arch sm_90a -m 64 "



//--------------------- .note.nv.cuinfo           --------------------------
	.section	.note.nv.cuinfo,"",@"SHT_NOTE"
	.sectionflags	@"SHF_NOTE_NV_CUINFO"
        /*0018*/ 	.short	0x0002
        /*001a*/ 	.short	0x005a
        /*001c*/ 	.short	0x0082
	.zero		2


//--------------------- .nv.info                  --------------------------
	.section	.nv.info,"",@"SHT_CUDA_INFO"
	.align	4


	//----- nvinfo : EIATTR_REGCOUNT
	.align		4
        /*0000*/ 	.byte	0x04, 0x2f
        /*0002*/ 	.short	(.L_15 - .L_14)
	.align		4
.L_14:
        /*0004*/ 	.word	index@(_ZN7cutlass13device_kernelINS_4gemm6kernel13GemmUniversalIN4cute5tupleIJiiiiEEENS1_10collective13CollectiveMmaINS1_34MainloopSm90TmaGmmaWarpSpecializedILi7ENS5_IJNS4_1CILi2EEENSA_ILi1EEESC_EEENS1_35KernelTmaWarpSpecializedCooperativeEEENS5_IJNSA_ILi128EEENSA_ILi384EEENSA_ILi64EEEEEEaNS5_IJlSC_lEEEaSK_NS4_8TiledMMAINS4_8MMA_AtomIJNS4_4SM904GMMA27MMA_64x192x32_S32S8S8_SS_TNEEEENS4_6LayoutISD_NS5_IJSC_NSA_ILi0EEESS_EEEEENS5_IJNS4_10UnderscoreESV_SV_EEEEENS4_13SM90_TMA_LOADENS4_14ComposedLayoutINS4_7SwizzleILi2ELi4ELi3EEENS4_18smem_ptr_flag_bitsILi8EEENSR_INS5_IJNSA_ILi8EEESI_EEENS5_IJSI_SC_EEEEEEEvNS4_8identityENS4_23SM90_TMA_LOAD_MULTICASTES18_vS19_EENS_8epilogue10collective6detail29Sm90TmaWarpSpecializedAdapterINS1D_15DefaultEpilogueIaSK_SK_NS1C_6thread17LinearCombinationIaLi1EiiLNS1H_9ScaleType4KindE0ELNS_15FloatRoundStyleE2EaEENS1_15EpilogueDefaultEEEEEvvEEEEvNT_6ParamsE)
        /*0008*/ 	.word	0x000000a8


	//----- nvinfo : EIATTR_FRAME_SIZE
	.align		4
.L_15:
        /*000c*/ 	.byte	0x04, 0x11
        /*000e*/ 	.short	(.L_17 - .L_16)
	.align		4
.L_16:
        /*0010*/ 	.word	index@(_ZN7cutlass13device_kernelINS_4gemm6kernel13GemmUniversalIN4cute5tupleIJiiiiEEENS1_10collective13CollectiveMmaINS1_34MainloopSm90TmaGmmaWarpSpecializedILi7ENS5_IJNS4_1CILi2EEENSA_ILi1EEESC_EEENS1_35KernelTmaWarpSpecializedCooperativeEEENS5_IJNSA_ILi128EEENSA_ILi384EEENSA_ILi64EEEEEEaNS5_IJlSC_lEEEaSK_NS4_8TiledMMAINS4_8MMA_AtomIJNS4_4SM904GMMA27MMA_64x192x32_S32S8S8_SS_TNEEEENS4_6LayoutISD_NS5_IJSC_NSA_ILi0EEESS_EEEEENS5_IJNS4_10UnderscoreESV_SV_EEEEENS4_13SM90_TMA_LOADENS4_14ComposedLayoutINS4_7SwizzleILi2ELi4ELi3EEENS4_18smem_ptr_flag_bitsILi8EEENSR_INS5_IJNSA_ILi8EEESI_EEENS5_IJSI_SC_EEEEEEEvNS4_8identityENS4_23SM90_TMA_LOAD_MULTICASTES18_vS19_EENS_8epilogue10collective6detail29Sm90TmaWarpSpecializedAdapterINS1D_15DefaultEpilogueIaSK_SK_NS1C_6thread17LinearCombinationIaLi1EiiLNS1H_9ScaleType4KindE0ELNS_15FloatRoundStyleE2EaEENS1_15EpilogueDefaultEEEEEvvEEEEvNT_6ParamsE)
        /*0014*/ 	.word	0x00000008


	//----- nvinfo : EIATTR_MIN_STACK_SIZE
	.align		4
.L_17:
        /*0018*/ 	.byte	0x04, 0x12
        /*001a*/ 	.short	(.L_19 - .L_18)
	.align		4
.L_18:
        /*001c*/ 	.word	index@(_ZN7cutlass13device_kernelINS_4gemm6kernel13GemmUniversalIN4cute5tupleIJiiiiEEENS1_10collective13CollectiveMmaINS1_34MainloopSm90TmaGmmaWarpSpecializedILi7ENS5_IJNS4_1CILi2EEENSA_ILi1EEESC_EEENS1_35KernelTmaWarpSpecializedCooperativeEEENS5_IJNSA_ILi128EEENSA_ILi384EEENSA_ILi64EEEEEEaNS5_IJlSC_lEEEaSK_NS4_8TiledMMAINS4_8MMA_AtomIJNS4_4SM904GMMA27MMA_64x192x32_S32S8S8_SS_TNEEEENS4_6LayoutISD_NS5_IJSC_NSA_ILi0EEESS_EEEEENS5_IJNS4_10UnderscoreESV_SV_EEEEENS4_13SM90_TMA_LOADENS4_14ComposedLayoutINS4_7SwizzleILi2ELi4ELi3EEENS4_18smem_ptr_flag_bitsILi8EEENSR_INS5_IJNSA_ILi8EEESI_EEENS5_IJSI_SC_EEEEEEEvNS4_8identityENS4_23SM90_TMA_LOAD_MULTICASTES18_vS19_EENS_8epilogue10collective6detail29Sm90TmaWarpSpecializedAdapterINS1D_15DefaultEpilogueIaSK_SK_NS1C_6thread17LinearCombinationIaLi1EiiLNS1H_9ScaleType4KindE0ELNS_15FloatRoundStyleE2EaEENS1_15EpilogueDefaultEEEEEvvEEEEvNT_6ParamsE)
        /*0020*/ 	.word	0x00000008
.L_19:


//--------------------- .nv.compat                --------------------------
	.section	.nv.compat,"",@"SHT_CUDA_COMPAT_INFO"
	.align	4
        /*0000*/ 	.byte	0x02, 0x09, 0x01, 0x00, 0x02, 0x02, 0x04, 0x00, 0x02, 0x05, 0x05, 0x00, 0x03, 0x07, 0x01, 0x01
        /*0010*/ 	.byte	0x02, 0x03, 0x01, 0x00, 0x02, 0x06, 0x01, 0x00, 0x04, 0x0b, 0x08, 0x00, 0x00, 0x00, 0x00, 0x00
        /*0020*/ 	.byte	0x00, 0x00, 0x00, 0x00


//--------------------- .nv.info._ZN7cutlass13device_kernelINS_4gemm6kernel13GemmUniversalIN4cute5tupleIJiiiiEEENS1_10collective13CollectiveMmaINS1_34MainloopSm90TmaGmmaWarpSpecializedILi7ENS5_IJNS4_1CILi2EEENSA_ILi1EEESC_EEENS1_35KernelTmaWarpSpecializedCooperativeEEENS5_IJNSA_ILi128EEENSA_ILi384EEENSA_ILi64EEEEEEaNS5_IJlSC_lEEEaSK_NS4_8TiledMMAINS4_8MMA_AtomIJNS4_4SM904GMMA27MMA_64x192x32_S32S8S8_SS_TNEEEENS4_6LayoutISD_NS5_IJSC_NSA_ILi0EEESS_EEEEENS5_IJNS4_10UnderscoreESV_SV_EEEEENS4_13SM90_TMA_LOADENS4_14ComposedLayoutINS4_7SwizzleILi2ELi4ELi3EEENS4_18smem_ptr_flag_bitsILi8EEENSR_INS5_IJNSA_ILi8EEESI_EEENS5_IJSI_SC_EEEEEEEvNS4_8identityENS4_23SM90_TMA_LOAD_MULTICASTES18_vS19_EENS_8epilogue10collective6detail29Sm90TmaWarpSpecializedAdapterINS1D_15DefaultEpilogueIaSK_SK_NS1C_6thread17LinearCombinationIaLi1EiiLNS1H_9ScaleType4KindE0ELNS_15FloatRoundStyleE2EaEENS1_15EpilogueDefaultEEEEEvvEEEEvNT_6ParamsE --------------------------
	.section	.nv.info._ZN7cutlass13device_kernelINS_4gemm6kernel13GemmUniversalIN4cute5tupleIJiiiiEEENS1_10collective13CollectiveMmaINS1_34MainloopSm90TmaGmmaWarpSpecializedILi7ENS5_IJNS4_1CILi2EEENSA_ILi1EEESC_EEENS1_35KernelTmaWarpSpecializedCooperativeEEENS5_IJNSA_ILi128EEENSA_ILi384EEENSA_ILi64EEEEEEaNS5_IJlSC_lEEEaSK_NS4_8TiledMMAINS4_8MMA_AtomIJNS4_4SM904GMMA27MMA_64x192x32_S32S8S8_SS_TNEEEENS4_6LayoutISD_NS5_IJSC_NSA_ILi0EEESS_EEEEENS5_IJNS4_10UnderscoreESV_SV_EEEEENS4_13SM90_TMA_LOADENS4_14ComposedLayoutINS4_7SwizzleILi2ELi4ELi3EEENS4_18smem_ptr_flag_bitsILi8EEENSR_INS5_IJNSA_ILi8EEESI_EEENS5_IJSI_SC_EEEEEEEvNS4_8identityENS4_23SM90_TMA_LOAD_MULTICASTES18_vS19_EENS_8epilogue10collective6detail29Sm90TmaWarpSpecializedAdapterINS1D_15DefaultEpilogueIaSK_SK_NS1C_6thread17LinearCombinationIaLi1EiiLNS1H_9ScaleType4KindE0ELNS_15FloatRoundStyleE2EaEENS1_15EpilogueDefaultEEEEEvvEEEEvNT_6ParamsE,"",@"SHT_CUDA_INFO"
	.sectionflags	@""
	.align	4


	//----- nvinfo : EIATTR_CUDA_API_VERSION
	.align		4
        /*0000*/ 	.byte	0x04, 0x37
        /*0002*/ 	.short	(.L_21 - .L_20)
.L_20:
        /*0004*/ 	.word	0x00000082


	//----- nvinfo : EIATTR_KPARAM_INFO
	.align		4
.L_21:
        /*0008*/ 	.byte	0x04, 0x17
        /*000a*/ 	.short	(.L_23 - .L_22)
.L_22:
        /*000c*/ 	.word	0x00000000
        /*0010*/ 	.short	0x0000
        /*0012*/ 	.short	0x0070
        /*0014*/ 	.byte	0x00, 0xf0, 0x01, 0x10


	//----- nvinfo : EIATTR_SPARSE_MMA_MASK
	.align		4
.L_23:
        /*0018*/ 	.byte	0x03, 0x50
        /*001a*/ 	.short	0x0000


	//----- nvinfo : EIATTR_MAXREG_COUNT
	.align		4
        /*001c*/ 	.byte	0x03, 0x1b
        /*001e*/ 	.short	0x00a8


	//----- nvinfo : EIATTR_NUM_BARRIERS
	.align		4
        /*0020*/ 	.byte	0x02, 0x4c
        /*0022*/ 	.byte	0x01
	.zero		1


	//----- nvinfo : EIATTR_EXTERNS
	.align		4
        /*0024*/ 	.byte	0x04, 0x0f
        /*0026*/ 	.short	(.L_25 - .L_24)


	//   ....[0]....
	.align		4
.L_24:
        /*0028*/ 	.word	index@(__assertfail)


	//----- nvinfo : EIATTR_ANNOTATIONS
	.align		4
.L_25:
        /*002c*/ 	.byte	0x04, 0x55
        /*002e*/ 	.short	(.L_27 - .L_26)


	//   ....[0]....
.L_26:
        /*0030*/ 	.word	0x00000001
        /*0034*/ 	.byte	0x20, 0x0a, 0x00, 0x00, 0x01, 0x00, 0x00, 0x00, 0x30, 0x0f, 0x00, 0x00, 0x01, 0x00, 0x00, 0x00
        /*0044*/ 	.byte	0x30, 0x1e, 0x00, 0x00, 0x01, 0x00, 0x00, 0x00, 0x50, 0xc0, 0x00, 0x00, 0x01, 0x00, 0x00, 0x00
        /*0054*/ 	.byte	0x30, 0xc6, 0x00, 0x00


	//----- nvinfo : EIATTR_MERCURY_ISA_VERSION
	.align		4
.L_27:
        /*0058*/ 	.byte	0x03, 0x5f
        /*005a*/ 	.short	0x0101


	//----- nvinfo : EIATTR_INT_WARP_WIDE_INSTR_OFFSETS
	.align		4
        /*005c*/ 	.byte	0x04, 0x31
        /*005e*/ 	.short	(.L_29 - .L_28)


	//   ....[0]....
.L_28:
        /*0060*/ 	.word	0x000004e0


	//   ....[1]....
        /*0064*/ 	.word	0x00000500


	//   ....[2]....
        /*0068*/ 	.word	0x000006c0


	//----- nvinfo : EIATTR_COOP_GROUP_MASK_REGIDS
	.align		4
.L_29:
        /*006c*/ 	.byte	0x04, 0x29
        /*006e*/ 	.short	(.L_31 - .L_30)


	//   ....[0]....
.L_30:
        /*0070*/ 	.word	0xffffffff


	//   ....[1]....
        /*0074*/ 	.word	0xffffffff


	//   ....[2]....
        /*0078*/ 	.word	0xffffffff


	//   ....[3]....
        /*007c*/ 	.word	0xffffffff


	//   ....[4]....
        /*0080*/ 	.word	0xffffffff


	//   ....[5]....
        /*0084*/ 	.word	0xffffffff


	//----- nvinfo : EIATTR_COOP_GROUP_INSTR_OFFSETS
	.align		4
.L_31:
        /*0088*/ 	.byte	0x04, 0x28
        /*008a*/ 	.short	(.L_33 - .L_32)


	//   ....[0]....
.L_32:
        /*008c*/ 	.word	0x00000070


	//   ....[1]....
        /*0090*/ 	.word	0x00000080


	//   ....[2]....
        /*0094*/ 	.word	0x00000140


	//   ....[3]....
        /*0098*/ 	.word	0x00000340


	//   ....[4]....
        /*009c*/ 	.word	0x00000860


	//   ....[5]....
        /*00a0*/ 	.word	0x00001300


	//----- nvinfo : EIATTR_REG_RECONFIG
	.align		4
.L_33:
        /*00a4*/ 	.byte	0x01, 0x54
	.zero		2


	//----- nvinfo : EIATTR_SYSCALL_OFFSETS
	.align		4
        /*00a8*/ 	.byte	0x04, 0x46
        /*00aa*/ 	.short	(.L_35 - .L_34)


	//   ....[0]....
.L_34:
        /*00ac*/ 	.word	0x000014b0


	//----- nvinfo : EIATTR_MBARRIER_INSTR_OFFSETS
	.align		4
.L_35:
        /*00b0*/ 	.byte	0x04, 0x39
        /*00b2*/ 	.short	(.L_37 - .L_36)


	//   ....[0]....
.L_36:
        /*00b4*/ 	.word	0x00000240
        /*00b8*/ 	.word	0x000000ff
        /*00bc*/ 	.word	0x00000000
        /*00c0*/ 	.short	0x0100
        /*00c2*/ 	.byte	0x08
	.zero		1


	//   ....[1]....
        /*00c4*/ 	.word	0x00000250
        /*00c8*/ 	.word	0x000000ff
        /*00cc*/ 	.word	0x00000038
        /*00d0*/ 	.short	0x0100
        /*00d2*/ 	.byte	0x08
	.zero		1


	//   ....[2]....
        /*00d4*/ 	.word	0x00000260
        /*00d8*/ 	.word	0x000000ff
        /*00dc*/ 	.word	0x00000008
        /*00e0*/ 	.short	0x0100
        /*00e2*/ 	.byte	0x08
	.zero		1


	//   ....[3]....
        /*00e4*/ 	.word	0x00000270
        /*00e8*/ 	.word	0x000000ff
        /*00ec*/ 	.word	0x00000040
        /*00f0*/ 	.short	0x0100
        /*00f2*/ 	.byte	0x08
	.zero		1


	//   ....[4]....
        /*00f4*/ 	.word	0x00000280
        /*00f8*/ 	.word	0x000000ff
        /*00fc*/ 	.word	0x00000010
        /*0100*/ 	.short	0x0100
        /*0102*/ 	.byte	0x08
	.zero		1


	//   ....[5]....
        /*0104*/ 	.word	0x00000290
        /*0108*/ 	.word	0x000000ff
        /*010c*/ 	.word	0x00000048
        /*0110*/ 	.short	0x0100
        /*0112*/ 	.byte	0x08
	.zero		1


	//   ....[6]....
        /*0114*/ 	.word	0x000002a0
        /*0118*/ 	.word	0x000000ff
        /*011c*/ 	.word	0x00000018
        /*0120*/ 	.short	0x0100
        /*0122*/ 	.byte	0x08
	.zero		1


	//   ....[7]....
        /*0124*/ 	.word	0x000002b0
        /*0128*/ 	.word	0x000000ff
        /*012c*/ 	.word	0x00000050
        /*0130*/ 	.short	0x0100
        /*0132*/ 	.byte	0x08
	.zero		1


	//   ....[8]....
        /*0134*/ 	.word	0x000002c0
        /*0138*/ 	.word	0x000000ff
        /*013c*/ 	.word	0x00000020
        /*0140*/ 	.short	0x0100
        /*0142*/ 	.byte	0x08
	.zero		1


	//   ....[9]....
        /*0144*/ 	.word	0x000002d0
        /*0148*/ 	.word	0x000000ff
        /*014c*/ 	.word	0x00000058
        /*0150*/ 	.short	0x0100
        /*0152*/ 	.byte	0x08
	.zero		1


	//   ....[10]....
        /*0154*/ 	.word	0x000002e0
        /*0158*/ 	.word	0x000000ff
        /*015c*/ 	.word	0x00000028
        /*0160*/ 	.short	0x0100
        /*0162*/ 	.byte	0x08
	.zero		1


	//   ....[11]....
        /*0164*/ 	.word	0x000002f0
        /*0168*/ 	.word	0x000000ff
        /*016c*/ 	.word	0x00000060
        /*0170*/ 	.short	0x0100
        /*0172*/ 	.byte	0x08
	.zero		1


	//   ....[12]....
        /*0174*/ 	.word	0x00000300
        /*0178*/ 	.word	0x000000ff
        /*017c*/ 	.word	0x00000030
        /*0180*/ 	.short	0x0100
        /*0182*/ 	.byte	0x08
	.zero		1


	//   ....[13]....
        /*0184*/ 	.word	0x00000310
        /*0188*/ 	.word	0x000000ff
        /*018c*/ 	.word	0x00000068
        /*0190*/ 	.short	0x0100
        /*0192*/ 	.byte	0x08
	.zero		1


	//   ....[14]....
        /*0194*/ 	.word	0x00000750
        /*0198*/ 	.word	0x000000ff
        /*019c*/ 	.word	0x00000080
        /*01a0*/ 	.short	0x0100
        /*01a2*/ 	.byte	0x06
	.zero		1


	//   ....[15]....
        /*01a4*/ 	.word	0x000007f0
        /*01a8*/ 	.word	0x000000ff
        /*01ac*/ 	.word	0x00000088
        /*01b0*/ 	.short	0x0100
        /*01b2*/ 	.byte	0x06
	.zero		1


	//   ....[16]....
        /*01b4*/ 	.word	0x00001580
        /*01b8*/ 	.word	0x00000003
        /*01bc*/ 	.word	0x00000000
        /*01c0*/ 	.short	0x010a
        /*01c2*/ 	.byte	0x3f
	.zero		1


	//   ....[17]....
        /*01c4*/ 	.word	0x000015c0
        /*01c8*/ 	.word	0x00000003
        /*01cc*/ 	.word	0x00000000
        /*01d0*/ 	.short	0x010a
        /*01d2*/ 	.byte	0x3f
	.zero		1


	//   ....[18]....
        /*01d4*/ 	.word	0x00001950
        /*01d8*/ 	.word	0x00000005
        /*01dc*/ 	.word	0x00000000
        /*01e0*/ 	.short	0x010a
        /*01e2*/ 	.byte	0x3f
	.zero		1


	//   ....[19]....
        /*01e4*/ 	.word	0x00001990
        /*01e8*/ 	.word	0x00000005
        /*01ec*/ 	.word	0x00000000
        /*01f0*/ 	.short	0x010a
        /*01f2*/ 	.byte	0x3f
	.zero		1


	//   ....[20]....
        /*01f4*/ 	.word	0x00001bb0
        /*01f8*/ 	.word	0x00000005
        /*01fc*/ 	.word	0x00000000
        /*0200*/ 	.short	0x0101
        /*0202*/ 	.byte	0x3f
	.zero		1


	//   ....[21]....
        /*0204*/ 	.word	0x00001df0
        /*0208*/ 	.word	0x00000003
        /*020c*/ 	.word	0x00000000
        /*0210*/ 	.short	0x0101
        /*0212*/ 	.byte	0x3f
	.zero		1


	//   ....[22]....
        /*0214*/ 	.word	0x0000cf80
        /*0218*/ 	.word	0x00000014
        /*021c*/ 	.word	0x00000038
        /*0220*/ 	.short	0x010a
        /*0222*/ 	.byte	0x3f
	.zero		1


	//   ....[23]....
        /*0224*/ 	.word	0x0000d360
        /*0228*/ 	.word	0x0000000a
        /*022c*/ 	.word	0x00000088
        /*0230*/ 	.short	0x0101
        /*0232*/ 	.byte	0x3f
	.zero		1


	//   ....[24]....
        /*0234*/ 	.word	0x0000daa0
        /*0238*/ 	.word	0x00000007
        /*023c*/ 	.word	0x00000000
        /*0240*/ 	.short	0x010a
        /*0242*/ 	.byte	0x3f
	.zero		1


	//   ....[25]....
        /*0244*/ 	.word	0x0000db20
        /*0248*/ 	.word	0x00000008
        /*024c*/ 	.word	0x00000000
        /*0250*/ 	.short	0x010a
        /*0252*/ 	.byte	0x3f
	.zero		1


	//   ....[26]....
        /*0254*/ 	.word	0x0000dbb0
        /*0258*/ 	.word	0x00000009
        /*025c*/ 	.word	0x00000000
        /*0260*/ 	.short	0x010a
        /*0262*/ 	.byte	0x3f
	.zero		1


	//   ....[27]....
        /*0264*/ 	.word	0x0000dc40
        /*0268*/ 	.word	0x00000008
        /*026c*/ 	.word	0x00000000
        /*0270*/ 	.short	0x010a
        /*0272*/ 	.byte	0x3f
	.zero		1


	//   ....[28]....
        /*0274*/ 	.word	0x0000dcd0
        /*0278*/ 	.word	0x00000009
        /*027c*/ 	.word	0x00000000
        /*0280*/ 	.short	0x010a
        /*0282*/ 	.byte	0x3f
	.zero		1


	//   ....[29]....
        /*0284*/ 	.word	0x0000dd60
        /*0288*/ 	.word	0x00000006
        /*028c*/ 	.word	0x00000000
        /*0290*/ 	.short	0x010a
        /*0292*/ 	.byte	0x3f
	.zero		1


	//   ....[30]....
        /*0294*/ 	.word	0x0000ddf0
        /*0298*/ 	.word	0x00000003
        /*029c*/ 	.word	0x00000000
        /*02a0*/ 	.short	0x010a
        /*02a2*/ 	.byte	0x3f
	.zero		1


	//   ....[31]....
        /*02a4*/ 	.word	0x0000de50
        /*02a8*/ 	.word	0x00000003
        /*02ac*/ 	.word	0x00000000
        /*02b0*/ 	.short	0x010a
        /*02b2*/ 	.byte	0x3f
	.zero		1


	//   ....[32]....
        /*02b4*/ 	.word	0x0000dea0
        /*02b8*/ 	.word	0x00000005
        /*02bc*/ 	.word	0x00000000
        /*02c0*/ 	.short	0x010a
        /*02c2*/ 	.byte	0x3f
	.zero		1


	//   ....[33]....
        /*02c4*/ 	.word	0x0000df70
        /*02c8*/ 	.word	0x00000014
        /*02cc*/ 	.word	0x00000038
        /*02d0*/ 	.short	0x010a
        /*02d2*/ 	.byte	0x3f
	.zero		1


	//   ....[34]....
        /*02d4*/ 	.word	0x0000e040
        /*02d8*/ 	.word	0x00000007
        /*02dc*/ 	.word	0x00000000
        /*02e0*/ 	.short	0x010a
        /*02e2*/ 	.byte	0x3f
	.zero		1


	//   ....[35]....
        /*02e4*/ 	.word	0x0000e090
        /*02e8*/ 	.word	0x00000008
        /*02ec*/ 	.word	0x00000000
        /*02f0*/ 	.short	0x010a
        /*02f2*/ 	.byte	0x3f
	.zero		1


	//   ....[36]....
        /*02f4*/ 	.word	0x0000e0e0
        /*02f8*/ 	.word	0x00000009
        /*02fc*/ 	.word	0x00000000
        /*0300*/ 	.short	0x010a
        /*0302*/ 	.byte	0x3f
	.zero		1


	//   ....[37]....
        /*0304*/ 	.word	0x0000e130
        /*0308*/ 	.word	0x00000008
        /*030c*/ 	.word	0x00000000
        /*0310*/ 	.short	0x010a
        /*0312*/ 	.byte	0x3f
	.zero		1


	//   ....[38]....
        /*0314*/ 	.word	0x0000e180
        /*0318*/ 	.word	0x00000009
        /*031c*/ 	.word	0x00000000
        /*0320*/ 	.short	0x010a
        /*0322*/ 	.byte	0x3f
	.zero		1


	//   ....[39]....
        /*0324*/ 	.word	0x0000e1d0
        /*0328*/ 	.word	0x00000006
        /*032c*/ 	.word	0x00000000
        /*0330*/ 	.short	0x010a
        /*0332*/ 	.byte	0x3f
	.zero		1


	//----- nvinfo : EIATTR_NUM_MBARRIERS
	.align		4
.L_37:
        /*0334*/ 	.byte	0x03, 0x38
        /*0336*/ 	.short	0x0010


	//----- nvinfo : EIATTR_EXIT_INSTR_OFFSETS
	.align		4
        /*0338*/ 	.byte	0x04, 0x1c
        /*033a*/ 	.short	(.L_39 - .L_38)


	//   ....[0]....
.L_38:
        /*033c*/ 	.word	0x000009c0


	//   ....[1]....
        /*0340*/ 	.word	0x00001220


	//   ....[2]....
        /*0344*/ 	.word	0x0000c660


	//   ....[3]....
        /*0348*/ 	.word	0x0000cbf0


	//   ....[4]....
        /*034c*/ 	.word	0x0000de40


	//----- nvinfo : EIATTR_MAX_THREADS
	.align		4
.L_39:
        /*0350*/ 	.byte	0x04, 0x05
        /*0352*/ 	.short	(.L_41 - .L_40)
.L_40:
        /*0354*/ 	.word	0x00000180
        /*0358*/ 	.word	0x00000001
        /*035c*/ 	.word	0x00000001


	//----- nvinfo : EIATTR_CRS_STACK_SIZE
	.align		4
.L_41:
        /*0360*/ 	.byte	0x04, 0x1e
        /*0362*/ 	.short	(.L_43 - .L_42)
.L_42:
        /*0364*/ 	.word	0x00000000


	//----- nvinfo : EIATTR_CBANK_PARAM_SIZE
	.align		4
.L_43:
        /*0368*/ 	.byte	0x03, 0x19
        /*036a*/ 	.short	0x0470


	//----- nvinfo : EIATTR_PARAM_CBANK
	.align		4
        /*036c*/ 	.byte	0x04, 0x0a
        /*036e*/ 	.short	(.L_45 - .L_44)
	.align		4
.L_44:
        /*0370*/ 	.word	index@(.nv.constant0._ZN7cutlass13device_kernelINS_4gemm6kernel13GemmUniversalIN4cute5tupleIJiiiiEEENS1_10collective13CollectiveMmaINS1_34MainloopSm90TmaGmmaWarpSpecializedILi7ENS5_IJNS4_1CILi2EEENSA_ILi1EEESC_EEENS1_35KernelTmaWarpSpecializedCooperativeEEENS5_IJNSA_ILi128EEENSA_ILi384EEENSA_ILi64EEEEEEaNS5_IJlSC_lEEEaSK_NS4_8TiledMMAINS4_8MMA_AtomIJNS4_4SM904GMMA27MMA_64x192x32_S32S8S8_SS_TNEEEENS4_6LayoutISD_NS5_IJSC_NSA_ILi0EEESS_EEEEENS5_IJNS4_10UnderscoreESV_SV_EEEEENS4_13SM90_TMA_LOADENS4_14ComposedLayoutINS4_7SwizzleILi2ELi4ELi3EEENS4_18smem_ptr_flag_bitsILi8EEENSR_INS5_IJNSA_ILi8EEESI_EEENS5_IJSI_SC_EEEEEEEvNS4_8identityENS4_23SM90_TMA_LOAD_MULTICASTES18_vS19_EENS_8epilogue10collective6detail29Sm90TmaWarpSpecializedAdapterINS1D_15DefaultEpilogueIaSK_SK_NS1C_6thread17LinearCombinationIaLi1EiiLNS1H_9ScaleType4KindE0ELNS_15FloatRoundStyleE2EaEENS1_15EpilogueDefaultEEEEEvvEEEEvNT_6ParamsE)
        /*0374*/ 	.short	0x0210
        /*0376*/ 	.short	0x0470


	//----- nvinfo : EIATTR_SW_WAR
	.align		4
.L_45:
        /*0378*/ 	.byte	0x04, 0x36
        /*037a*/ 	.short	(.L_47 - .L_46)
.L_46:
        /*037c*/ 	.word	0x00000008
.L_47:


//--------------------- .nv.callgraph             --------------------------
	.section	.nv.callgraph,"",@"SHT_CUDA_CALLGRAPH"
	.align	4
	.sectionentsize	8
	.align		4
        /*0000*/ 	.word	0x00000000
	.align		4
        /*0004*/ 	.word	0xffffffff
	.align		4
        /*0008*/ 	.word	index@(_ZN7cutlass13device_kernelINS_4gemm6kernel13GemmUniversalIN4cute5tupleIJiiiiEEENS1_10collective13CollectiveMmaINS1_34MainloopSm90TmaGmmaWarpSpecializedILi7ENS5_IJNS4_1CILi2EEENSA_ILi1EEESC_EEENS1_35KernelTmaWarpSpecializedCooperativeEEENS5_IJNSA_ILi128EEENSA_ILi384EEENSA_ILi64EEEEEEaNS5_IJlSC_lEEEaSK_NS4_8TiledMMAINS4_8MMA_AtomIJNS4_4SM904GMMA27MMA_64x192x32_S32S8S8_SS_TNEEEENS4_6LayoutISD_NS5_IJSC_NSA_ILi0EEESS_EEEEENS5_IJNS4_10UnderscoreESV_SV_EEEEENS4_13SM90_TMA_LOADENS4_14ComposedLayoutINS4_7SwizzleILi2ELi4ELi3EEENS4_18smem_ptr_flag_bitsILi8EEENSR_INS5_IJNSA_ILi8EEESI_EEENS5_IJSI_SC_EEEEEEEvNS4_8identityENS4_23SM90_TMA_LOAD_MULTICASTES18_vS19_EENS_8epilogue10collective6detail29Sm90TmaWarpSpecializedAdapterINS1D_15DefaultEpilogueIaSK_SK_NS1C_6thread17LinearCombinationIaLi1EiiLNS1H_9ScaleType4KindE0ELNS_15FloatRoundStyleE2EaEENS1_15EpilogueDefaultEEEEEvvEEEEvNT_6ParamsE)
	.align		4
        /*000c*/ 	.word	index@(__assertfail)
	.align		4
        /*0010*/ 	.word	0x00000000
	.align		4
        /*0014*/ 	.word	0xfffffffe
	.align		4
        /*0018*/ 	.word	0x00000000
	.align		4
        /*001c*/ 	.word	0xfffffffd
	.align		4
        /*0020*/ 	.word	0x00000000
	.align		4
        /*0024*/ 	.word	0xfffffffc


//--------------------- .nv.constant4             --------------------------
	.section	.nv.constant4,"a",@progbits
	.align	8
	.align		8
.nv.constant4:
        /*0000*/ 	.dword	__assertfail
	.align		8
        /*0008*/ 	.dword	__unnamed_1
	.align		8
        /*0010*/ 	.dword	_ZN39_INTERNAL_82c078f8_4_k_cu_b7846024_90344cuda3std3__45__cpo5beginE
	.align		8
        /*0018*/ 	.dword	_ZN39_INTERNAL_82c078f8_4_k_cu_b7846024_90344cuda3std3__45__cpo3endE
	.align		8
        /*0020*/ 	.dword	_ZN39_INTERNAL_82c078f8_4_k_cu_b7846024_90344cuda3std3__45__cpo6cbeginE
	.align		8
        /*0028*/ 	.dword	_ZN39_INTERNAL_82c078f8_4_k_cu_b7846024_90344cuda3std3__45__cpo4cendE
	.align		8
        /*0030*/ 	.dword	_ZN39_INTERNAL_82c078f8_4_k_cu_b7846024_90344cuda3std3__441_GLOBAL__N__82c078f8_4_k_cu_b7846024_90346ignoreE
	.align		8
        /*0038*/ 	.dword	_ZN39_INTERNAL_82c078f8_4_k_cu_b7846024_90344cuda3std3__419piecewise_constructE
	.align		8
        /*0040*/ 	.dword	_ZN39_INTERNAL_82c078f8_4_k_cu_b7846024_90344cuda3std3__48in_placeE
	.align		8
        /*0048*/ 	.dword	_ZN39_INTERNAL_82c078f8_4_k_cu_b7846024_90344cuda3std6ranges3__45__cpo4swapE
	.align		8
        /*0050*/ 	.dword	_ZN39_INTERNAL_82c078f8_4_k_cu_b7846024_90344cuda3std6ranges3__45__cpo9iter_moveE
	.align		8
        /*0058*/ 	.dword	_ZN39_INTERNAL_82c078f8_4_k_cu_b7846024_90344cute7productE
	.align		8
        /*0060*/ 	.dword	_ZN39_INTERNAL_82c078f8_4_k_cu_b7846024_90344cute1_E
	.align		8
        /*0068*/ 	.dword	$str$22
	.align		8
        /*0070*/ 	.dword	$str$23


//--------------------- .text._ZN7cutlass13device_kernelINS_4gemm6kernel13GemmUniversalIN4cute5tupleIJiiiiEEENS1_10collective13CollectiveMmaINS1_34MainloopSm90TmaGmmaWarpSpecializedILi7ENS5_IJNS4_1CILi2EEENSA_ILi1EEESC_EEENS1_35KernelTmaWarpSpecializedCooperativeEEENS5_IJNSA_ILi128EEENSA_ILi384EEENSA_ILi64EEEEEEaNS5_IJlSC_lEEEaSK_NS4_8TiledMMAINS4_8MMA_AtomIJNS4_4SM904GMMA27MMA_64x192x32_S32S8S8_SS_TNEEEENS4_6LayoutISD_NS5_IJSC_NSA_ILi0EEESS_EEEEENS5_IJNS4_10UnderscoreESV_SV_EEEEENS4_13SM90_TMA_LOADENS4_14ComposedLayoutINS4_7SwizzleILi2ELi4ELi3EEENS4_18smem_ptr_flag_bitsILi8EEENSR_INS5_IJNSA_ILi8EEESI_EEENS5_IJSI_SC_EEEEEEEvNS4_8identityENS4_23SM90_TMA_LOAD_MULTICASTES18_vS19_EENS_8epilogue10collective6detail29Sm90TmaWarpSpecializedAdapterINS1D_15DefaultEpilogueIaSK_SK_NS1C_6thread17LinearCombinationIaLi1EiiLNS1H_9ScaleType4KindE0ELNS_15FloatRoundStyleE2EaEENS1_15EpilogueDefaultEEEEEvvEEEEvNT_6ParamsE --------------------------
	.section	.text._ZN7cutlass13device_kernelINS_4gemm6kernel13GemmUniversalIN4cute5tupleIJiiiiEEENS1_10collective13CollectiveMmaINS1_34MainloopSm90TmaGmmaWarpSpecializedILi7ENS5_IJNS4_1CILi2EEENSA_ILi1EEESC_EEENS1_35KernelTmaWarpSpecializedCooperativeEEENS5_IJNSA_ILi128EEENSA_ILi384EEENSA_ILi64EEEEEEaNS5_IJlSC_lEEEaSK_NS4_8TiledMMAINS4_8MMA_AtomIJNS4_4SM904GMMA27MMA_64x192x32_S32S8S8_SS_TNEEEENS4_6LayoutISD_NS5_IJSC_NSA_ILi0EEESS_EEEEENS5_IJNS4_10UnderscoreESV_SV_EEEEENS4_13SM90_TMA_LOADENS4_14ComposedLayoutINS4_7SwizzleILi2ELi4ELi3EEENS4_18smem_ptr_flag_bitsILi8EEENSR_INS5_IJNSA_ILi8EEESI_EEENS5_IJSI_SC_EEEEEEEvNS4_8identityENS4_23SM90_TMA_LOAD_MULTICASTES18_vS19_EENS_8epilogue10collective6detail29Sm90TmaWarpSpecializedAdapterINS1D_15DefaultEpilogueIaSK_SK_NS1C_6thread17LinearCombinationIaLi1EiiLNS1H_9ScaleType4KindE0ELNS_15FloatRoundStyleE2EaEENS1_15EpilogueDefaultEEEEEvvEEEEvNT_6ParamsE,"ax",@progbits
	.align	128
.text._ZN7cutlass13device_kernelINS_4gemm6kernel13GemmUniversalIN4cute5tupleIJiiiiEEENS1_10collective13CollectiveMmaINS1_34MainloopSm90TmaGmmaWarpSpecializedILi7ENS5_IJNS4_1CILi2EEENSA_ILi1EEESC_EEENS1_35KernelTmaWarpSpecializedCooperativeEEENS5_IJNSA_ILi128EEENSA_ILi384EEENSA_ILi64EEEEEEaNS5_IJlSC_lEEEaSK_NS4_8TiledMMAINS4_8MMA_AtomIJNS4_4SM904GMMA27MMA_64x192x32_S32S8S8_SS_TNEEEENS4_6LayoutISD_NS5_IJSC_NSA_ILi0EEESS_EEEEENS5_IJNS4_10UnderscoreESV_SV_EEEEENS4_13SM90_TMA_LOADENS4_14ComposedLayoutINS4_7SwizzleILi2ELi4ELi3EEENS4_18smem_ptr_flag_bitsILi8EEENSR_INS5_IJNSA_ILi8EEESI_EEENS5_IJSI_SC_EEEEEEEvNS4_8identityENS4_23SM90_TMA_LOAD_MULTICASTES18_vS19_EENS_8epilogue10collective6detail29Sm90TmaWarpSpecializedAdapterINS1D_15DefaultEpilogueIaSK_SK_NS1C_6thread17LinearCombinationIaLi1EiiLNS1H_9ScaleType4KindE0ELNS_15FloatRoundStyleE2EaEENS1_15EpilogueDefaultEEEEEvvEEEEvNT_6ParamsE:
        .type           _ZN7cutlass13device_kernelINS_4gemm6kernel13GemmUniversalIN4cute5tupleIJiiiiEEENS1_10collective13CollectiveMmaINS1_34MainloopSm90TmaGmmaWarpSpecializedILi7ENS5_IJNS4_1CILi2EEENSA_ILi1EEESC_EEENS1_35KernelTmaWarpSpecializedCooperativeEEENS5_IJNSA_ILi128EEENSA_ILi384EEENSA_ILi64EEEEEEaNS5_IJlSC_lEEEaSK_NS4_8TiledMMAINS4_8MMA_AtomIJNS4_4SM904GMMA27MMA_64x192x32_S32S8S8_SS_TNEEEENS4_6LayoutISD_NS5_IJSC_NSA_ILi0EEESS_EEEEENS5_IJNS4_10UnderscoreESV_SV_EEEEENS4_13SM90_TMA_LOADENS4_14ComposedLayoutINS4_7SwizzleILi2ELi4ELi3EEENS4_18smem_ptr_flag_bitsILi8EEENSR_INS5_IJNSA_ILi8EEESI_EEENS5_IJSI_SC_EEEEEEEvNS4_8identityENS4_23SM90_TMA_LOAD_MULTICASTES18_vS19_EENS_8epilogue10collective6detail29Sm90TmaWarpSpecializedAdapterINS1D_15DefaultEpilogueIaSK_SK_NS1C_6thread17LinearCombinationIaLi1EiiLNS1H_9ScaleType4KindE0ELNS_15FloatRoundStyleE2EaEENS1_15EpilogueDefaultEEEEEvvEEEEvNT_6ParamsE,@function
        .size           _ZN7cutlass13device_kernelINS_4gemm6kernel13GemmUniversalIN4cute5tupleIJiiiiEEENS1_10collective13CollectiveMmaINS1_34MainloopSm90TmaGmmaWarpSpecializedILi7ENS5_IJNS4_1CILi2EEENSA_ILi1EEESC_EEENS1_35KernelTmaWarpSpecializedCooperativeEEENS5_IJNSA_ILi128EEENSA_ILi384EEENSA_ILi64EEEEEEaNS5_IJlSC_lEEEaSK_NS4_8TiledMMAINS4_8MMA_AtomIJNS4_4SM904GMMA27MMA_64x192x32_S32S8S8_SS_TNEEEENS4_6LayoutISD_NS5_IJSC_NSA_ILi0EEESS_EEEEENS5_IJNS4_10UnderscoreESV_SV_EEEEENS4_13SM90_TMA_LOADENS4_14ComposedLayoutINS4_7SwizzleILi2ELi4ELi3EEENS4_18smem_ptr_flag_bitsILi8EEENSR_INS5_IJNSA_ILi8EEESI_EEENS5_IJSI_SC_EEEEEEEvNS4_8identityENS4_23SM90_TMA_LOAD_MULTICASTES18_vS19_EENS_8epilogue10collective6detail29Sm90TmaWarpSpecializedAdapterINS1D_15DefaultEpilogueIaSK_SK_NS1C_6thread17LinearCombinationIaLi1EiiLNS1H_9ScaleType4KindE0ELNS_15FloatRoundStyleE2EaEENS1_15EpilogueDefaultEEEEEvvEEEEvNT_6ParamsE,(.L_x_465 - _ZN7cutlass13device_kernelINS_4gemm6kernel13GemmUniversalIN4cute5tupleIJiiiiEEENS1_10collective13CollectiveMmaINS1_34MainloopSm90TmaGmmaWarpSpecializedILi7ENS5_IJNS4_1CILi2EEENSA_ILi1EEESC_EEENS1_35KernelTmaWarpSpecializedCooperativeEEENS5_IJNSA_ILi128EEENSA_ILi384EEENSA_ILi64EEEEEEaNS5_IJlSC_lEEEaSK_NS4_8TiledMMAINS4_8MMA_AtomIJNS4_4SM904GMMA27MMA_64x192x32_S32S8S8_SS_TNEEEENS4_6LayoutISD_NS5_IJSC_NSA_ILi0EEESS_EEEEENS5_IJNS4_10UnderscoreESV_SV_EEEEENS4_13SM90_TMA_LOADENS4_14ComposedLayoutINS4_7SwizzleILi2ELi4ELi3EEENS4_18smem_ptr_flag_bitsILi8EEENSR_INS5_IJNSA_ILi8EEESI_EEENS5_IJSI_SC_EEEEEEEvNS4_8identityENS4_23SM90_TMA_LOAD_MULTICASTES18_vS19_EENS_8epilogue10collective6detail29Sm90TmaWarpSpecializedAdapterINS1D_15DefaultEpilogueIaSK_SK_NS1C_6thread17LinearCombinationIaLi1EiiLNS1H_9ScaleType4KindE0ELNS_15FloatRoundStyleE2EaEENS1_15EpilogueDefaultEEEEEvvEEEEvNT_6ParamsE)
        .other          _ZN7cutlass13device_kernelINS_4gemm6kernel13GemmUniversalIN4cute5tupleIJiiiiEEENS1_10collective13CollectiveMmaINS1_34MainloopSm90TmaGmmaWarpSpecializedILi7ENS5_IJNS4_1CILi2EEENSA_ILi1EEESC_EEENS1_35KernelTmaWarpSpecializedCooperativeEEENS5_IJNSA_ILi128EEENSA_ILi384EEENSA_ILi64EEEEEEaNS5_IJlSC_lEEEaSK_NS4_8TiledMMAINS4_8MMA_AtomIJNS4_4SM904GMMA27MMA_64x192x32_S32S8S8_SS_TNEEEENS4_6LayoutISD_NS5_IJSC_NSA_ILi0EEESS_EEEEENS5_IJNS4_10UnderscoreESV_SV_EEEEENS4_13SM90_TMA_LOADENS4_14ComposedLayoutINS4_7SwizzleILi2ELi4ELi3EEENS4_18smem_ptr_flag_bitsILi8EEENSR_INS5_IJNSA_ILi8EEESI_EEENS5_IJSI_SC_EEEEEEEvNS4_8identityENS4_23SM90_TMA_LOAD_MULTICASTES18_vS19_EENS_8epilogue10collective6detail29Sm90TmaWarpSpecializedAdapterINS1D_15DefaultEpilogueIaSK_SK_NS1C_6thread17LinearCombinationIaLi1EiiLNS1H_9ScaleType4KindE0ELNS_15FloatRoundStyleE2EaEENS1_15EpilogueDefaultEEEEEvvEEEEvNT_6ParamsE,@"STO_CUDA_ENTRY STV_DEFAULT"
_ZN7cutlass13device_kernelINS_4gemm6kernel13GemmUniversalIN4cute5tupleIJiiiiEEENS1_10collective13CollectiveMmaINS1_34MainloopSm90TmaGmmaWarpSpecializedILi7ENS5_IJNS4_1CILi2EEENSA_ILi1EEESC_EEENS1_35KernelTmaWarpSpecializedCooperativeEEENS5_IJNSA_ILi128EEENSA_ILi384EEENSA_ILi64EEEEEEaNS5_IJlSC_lEEEaSK_NS4_8TiledMMAINS4_8MMA_AtomIJNS4_4SM904GMMA27MMA_64x192x32_S32S8S8_SS_TNEEEENS4_6LayoutISD_NS5_IJSC_NSA_ILi0EEESS_EEEEENS5_IJNS4_10UnderscoreESV_SV_EEEEENS4_13SM90_TMA_LOADENS4_14ComposedLayoutINS4_7SwizzleILi2ELi4ELi3EEENS4_18smem_ptr_flag_bitsILi8EEENSR_INS5_IJNSA_ILi8EEESI_EEENS5_IJSI_SC_EEEEEEEvNS4_8identityENS4_23SM90_TMA_LOAD_MULTICASTES18_vS19_EENS_8epilogue10collective6detail29Sm90TmaWarpSpecializedAdapterINS1D_15DefaultEpilogueIaSK_SK_NS1C_6thread17LinearCombinationIaLi1EiiLNS1H_9ScaleType4KindE0ELNS_15FloatRoundStyleE2EaEENS1_15EpilogueDefaultEEEEEvvEEEEvNT_6ParamsE:
[----:B------:R-:W0:Y:S02]  /*0000*/  LDC R1, c[0x0][0x28] ;  /* 0x00000a00ff017b82 */ /* 0x000e240000000800 */
[----:B0-----:R-:W-:Y:S01]  /*0010*/  VIADD R1, R1, 0xfffffff8 ;  /* 0xfffffff801017836 */ /* 0x001fe20000000000 */
[----:B------:R-:W0:Y:S01]  /*0020*/  S2R R6, SR_TID.X ;  /* 0x0000000000067919 */ /* 0x000e220000002100 */
[----:B------:R-:W-:Y:S01]  /*0030*/  ELECT P0, URZ, PT ;  /* 0x00000000003f782f */ /* 0x000fe20003800000 */
[----:B------:R-:W-:Y:S01]  /*0040*/  BSSY B0, `(.L_x_0) ;  /* 0x000000f000007945 */ /* 0x000fe20003800000 */
[--C-:B0-----:R-:W-:Y:S02]  /*0050*/  SHF.R.U32.HI R0, RZ, 0x5, R6.reuse ;  /* 0x00000005ff007819 */ /* 0x101fe40000011606 */
[----:B------:R-:W-:-:S03]  /*0060*/  SHF.R.U32.HI R3, RZ, 0x7, R6 ;  /* 0x00000007ff037819 */ /* 0x000fc60000011606 */
[----:B------:R-:W0:Y:S04]  /*0070*/  SHFL.IDX PT, R2, R0, RZ, 0x1f ;  /* 0x00001fff00027589 */ /* 0x000e2800000e0000 */
[----:B------:R1:W2:Y:S01]  /*0080*/  SHFL.IDX PT, R5, R3, RZ, 0x1f ;  /* 0x00001fff03057589 */ /* 0x0002a200000e0000 */
[----:B0-----:R-:W-:-:S13]  /*0090*/  ISETP.NE.OR P0, PT, R2, RZ, !P0 ;  /* 0x000000ff0200720c */ /* 0x001fda0004705670 */
[----:B-12---:R-:W-:Y:S05]  /*00a0*/  @P0 BRA `(.L_x_1) ;  /* 0x0000000000200947 */ /* 0x006fea0003800000 */
[----:B------:R-:W-:Y:S02]  /*00b0*/  ULDC.64 UR4, c[0x0][0x198] ;  /* 0x0000660000047ab9 */ /* 0x000fe40000000a00 */
[----:B------:R-:W-:Y:S02]  /*00c0*/  UIADD3 UR6, UP0, UR4, 0xf0, URZ ;  /* 0x000000f004067890 */ /* 0x000fe4000ff1e03f */
[----:B------:R-:W-:Y:S02]  /*00d0*/  UIADD3 UR4, UP1, UR4, 0x1f0, URZ ;  /* 0x000001f004047890 */ /* 0x000fe4000ff3e03f */
[----:B------:R-:W-:Y:S02]  /*00e0*/  UIADD3.X UR7, URZ, UR5, URZ, UP0, !UPT ;  /* 0x000000053f077290 */ /* 0x000fe400087fe43f */
[----:B------:R-:W-:-:S07]  /*00f0*/  UIADD3.X UR5, URZ, UR5, URZ, UP1, !UPT ;  /* 0x000000053f057290 */ /* 0x000fce0008ffe43f */
[----:B------:R0:W-:Y:S02]  /*0100*/  UTMACCTL.PF [UR6] ;  /* 0x00000000060079b9 */ /* 0x0001e40008040000 */
[----:B------:R0:W-:Y:S02]  /*0110*/  UTMACCTL.PF [UR4] ;  /* 0x00000000040079b9 */ /* 0x0001e40008040000 */
[----:B0-----:R-:W-:Y:S01]  /*0120*/  NOP ;  /* 0x0000000000007918 */ /* 0x001fe20000000000 */
.L_x_1:
[----:B------:R-:W-:Y:S05]  /*0130*/  BSYNC B0 ;  /* 0x0000000000007941 */ /* 0x000fea0003800000 */
.L_x_0:
[----:B------:R-:W0:Y:S02]  /*0140*/  SHFL.IDX PT, R3, R0, RZ, 0x1f ;  /* 0x00001fff00037589 */ /* 0x000e2400000e0000 */
[----:B0-----:R-:W-:-:S13]  /*0150*/  ISETP.NE.AND P0, PT, R3, RZ, PT ;  /* 0x000000ff0300720c */ /* 0x001fda0003f05270 */
[----:B------:R-:W-:Y:S05]  /*0160*/  @P0 BRA `(.L_x_2) ;  /* 0x0000000000700947 */ /* 0x000fea0003800000 */
[----:B------:R-:W0:Y:S01]  /*0170*/  S2UR UR8, SR_CgaCtaId ;  /* 0x00000000000879c3 */ /* 0x000e220000008800 */
[----:B------:R-:W-:Y:S01]  /*0180*/  UMOV UR4, 0x400 ;  /* 0x0000040000047882 */ /* 0x000fe20000000000 */
[----:B------:R-:W-:Y:S01]  /*0190*/  UMOV UR5, 0x1 ;  /* 0x0000000100057882 */ /* 0x000fe20000000000 */
[----:B------:R-:W-:Y:S01]  /*01a0*/  UMOV UR6, 0x4 ;  /* 0x0000000400067882 */ /* 0x000fe20000000000 */
[----:B------:R-:W-:Y:S01]  /*01b0*/  ELECT P0, URZ, PT ;  /* 0x00000000003f782f */ /* 0x000fe20003800000 */
[----:B------:R-:W-:-:S04]  /*01c0*/  UIADD3 UR6, -UR6, 0x100000, URZ ;  /* 0x0010000006067890 */ /* 0x000fc8000fffe13f */
[----:B------:R-:W-:Y:S02]  /*01d0*/  USHF.L.U32 UR7, UR6, 0xb, URZ ;  /* 0x0000000b06077899 */ /* 0x000fe4000800063f */
[----:B------:R-:W-:Y:S02]  /*01e0*/  USHF.L.U32 UR6, UR6, 0x1, URZ ;  /* 0x0000000106067899 */ /* 0x000fe4000800063f */
[----:B0-----:R-:W-:Y:S02]  /*01f0*/  ULEA UR8, UR8, UR4, 0x18 ;  /* 0x0000000408087291 */ /* 0x001fe4000f8ec03f */
[----:B------:R-:W-:-:S04]  /*0200*/  UIADD3 UR4, -UR5, 0x100000, URZ ;  /* 0x0010000005047890 */ /* 0x000fc8000fffe13f */
[----:B------:R-:W-:Y:S02]  /*0210*/  USHF.L.U32 UR5, UR4, 0xb, URZ ;  /* 0x0000000b04057899 */ /* 0x000fe4000800063f */
[----:B------:R-:W-:Y:S01]  /*0220*/  USHF.L.U32 UR4, UR4, 0x1, URZ ;  /* 0x0000000104047899 */ /* 0x000fe2000800063f */
[----:B------:R-:W0:Y:S11]  /*0230*/  FENCE.VIEW.ASYNC.S ;  /* 0x00000000000073c6 */ /* 0x000e360000000000 */
[----:B0-----:R0:W1:Y:S01]  /*0240*/  SYNCS.EXCH.64 URZ, [UR8], UR4 ;  /* 0x00000004083f75b2 */ /* 0x0010620008000100 */
[----:B------:R0:W2:Y:S01]  /*0250*/  SYNCS.EXCH.64 URZ, [UR8+0x38], UR6 ;  /* 0x00003806083f75b2 */ /* 0x0000a20008000100 */
[----:B------:R0:W3:Y:S01]  /*0260*/  SYNCS.EXCH.64 URZ, [UR8+0x8], UR4 ;  /* 0x00000804083f75b2 */ /* 0x0000e20008000100 */
[----:B------:R0:W4:Y:S01]  /*0270*/  SYNCS.EXCH.64 URZ, [UR8+0x40], UR6 ;  /* 0x00004006083f75b2 */ /* 0x0001220008000100 */
[----:B------:R0:W0:Y:S01]  /*0280*/  SYNCS.EXCH.64 URZ, [UR8+0x10], UR4 ;  /* 0x00001004083f75b2 */ /* 0x0000220008000100 */
        /* <DEDUP_REMOVED lines=9> */
[----:B------:R-:W-:Y:S01]  /*0320*/  NOP ;  /* 0x0000000000007918 */ /* 0x000fe20000000000 */
.L_x_2:
[----:B------:R-:W-:Y:S01]  /*0330*/  SHF.R.S32.HI R4, RZ, 0x1f, R6 ;  /* 0x0000001fff047819 */ /* 0x000fe20000011406 */
[----:B------:R-:W5:Y:S01]  /*0340*/  SHFL.IDX PT, R0, R0, RZ, 0x1f ;  /* 0x00001fff00007589 */ /* 0x000f6200000e0000 */
[----:B0-----:R-:W0:Y:S01]  /*0350*/  S2UR UR8, SR_CTAID.X ;  /* 0x00000000000879c3 */ /* 0x001e220000002500 */
[----:B------:R-:W-:Y:S02]  /*0360*/  ELECT P0, URZ, PT ;  /* 0x00000000003f782f */ /* 0x000fe40003800000 */
[----:B------:R-:W-:Y:S01]  /*0370*/  LEA.HI R4, R4, R6, RZ, 0x7 ;  /* 0x0000000604047211 */ /* 0x000fe200078f38ff */
[----:B------:R-:W-:Y:S01]  /*0380*/  ULDC UR4, c[0x0][0x150] ;  /* 0x0000540000047ab9 */ /* 0x000fe20000000800 */
[----:B------:R-:W-:Y:S01]  /*0390*/  SHF.R.S32.HI R8, RZ, 0x1f, R3 ;  /* 0x0000001fff087819 */ /* 0x000fe20000011403 */
[----:B------:R-:W-:Y:S01]  /*03a0*/  NOP ;  /* 0x0000000000007918 */ /* 0x000fe20000000000 */
[----:B------:R-:W-:Y:S01]  /*03b0*/  LOP3.LUT R4, R4, 0xffffff80, RZ, 0xc0, !PT ;  /* 0xffffff8004047812 */ /* 0x000fe200078ec0ff */
[----:B------:R-:W-:Y:S01]  /*03c0*/  NOP ;  /* 0x0000000000007918 */ /* 0x000fe20000000000 */
[----:B------:R-:W-:Y:S01]  /*03d0*/  LEA.HI R8, R8, R3, RZ, 0x2 ;  /* 0x0000000308087211 */ /* 0x000fe200078f10ff */
[----:B------:R-:W1:Y:S01]  /*03e0*/  LDC R10, c[0x0][0x144] ;  /* 0x00005100ff0a7b82 */ /* 0x000e620000000800 */
[----:B------:R-:W-:Y:S01]  /*03f0*/  ISETP.NE.AND P3, PT, R5, RZ, PT ;  /* 0x000000ff0500720c */ /* 0x000fe20003f65270 */
[----:B------:R-:W-:Y:S01]  /*0400*/  IMAD.IADD R6, R6, 0x1, -R4 ;  /* 0x0000000106067824 */ /* 0x000fe200078e0a04 */
[----:B------:R-:W-:Y:S01]  /*0410*/  LOP3.LUT R8, R8, 0x3ffffffc, RZ, 0xc0, !PT ;  /* 0x3ffffffc08087812 */ /* 0x000fe200078ec0ff */
[----:B------:R-:W2:Y:S03]  /*0420*/  S2R R4, SR_CTAID.Y ;  /* 0x0000000000047919 */ /* 0x000ea60000002600 */
[----:B------:R-:W-:Y:S01]  /*0430*/  SHF.R.S32.HI R7, RZ, 0x1f, R6 ;  /* 0x0000001fff077819 */ /* 0x000fe20000011406 */
[----:B------:R-:W-:Y:S01]  /*0440*/  IMAD.IADD R8, R3, 0x1, -R8 ;  /* 0x0000000103087824 */ /* 0x000fe200078e0a08 */
[----:B------:R-:W3:Y:S02]  /*0450*/  LDC R13, c[0x0][0x140] ;  /* 0x00005000ff0d7b82 */ /* 0x000ee40000000800 */
[----:B------:R-:W-:-:S02]  /*0460*/  LEA.HI R7, R7, R6, RZ, 0x3 ;  /* 0x0000000607077211 */ /* 0x000fc400078f18ff */
[----:B-----5:R-:W-:Y:S02]  /*0470*/  ISETP.NE.OR P0, PT, R0, RZ, !P0 ;  /* 0x000000ff0000720c */ /* 0x020fe40004705670 */
[--C-:B------:R-:W-:Y:S02]  /*0480*/  SHF.R.S32.HI R0, RZ, 0x3, R7.reuse ;  /* 0x00000003ff007819 */ /* 0x100fe40000011407 */
[----:B------:R-:W-:Y:S02]  /*0490*/  SHF.R.S32.HI R7, RZ, 0x1f, R7 ;  /* 0x0000001fff077819 */ /* 0x000fe40000011407 */
[----:B0-----:R-:W-:Y:S02]  /*04a0*/  I2FP.F32.U32 R9, UR8 ;  /* 0x0000000800097c45 */ /* 0x001fe40008201000 */
[----:B------:R-:W-:-:S03]  /*04b0*/  LEA.HI R7, R7, R0, RZ, 0x2 ;  /* 0x0000000007077211 */ /* 0x000fc600078f10ff */
[----:B------:R-:W-:Y:S01]  /*04c0*/  FMUL R9, R9, UR4 ;  /* 0x0000000409097c20 */ /* 0x000fe20008400000 */
[----:B------:R-:W-:Y:S01]  /*04d0*/  LOP3.LUT R7, R7, 0xfffffffc, RZ, 0xc0, !PT ;  /* 0xfffffffc07077812 */ /* 0x000fe200078ec0ff */
[----:B------:R-:W-:Y:S01]  /*04e0*/  VOTEU.ALL UP0, P0 ;  /* 0x00000000003f7886 */ /* 0x000fe20000000000 */
[----:B------:R-:W-:Y:S01]  /*04f0*/  ULDC UR4, c[0x0][0x154] ;  /* 0x0000550000047ab9 */ /* 0x000fe20000000800 */
[----:B------:R-:W-:Y:S02]  /*0500*/  VOTEU.ALL UP1, P0 ;  /* 0x00000000003f7886 */ /* 0x000fe40000020000 */
[----:B------:R-:W0:Y:S01]  /*0510*/  F2I.U32.TRUNC.NTZ R9, R9 ;  /* 0x0000000900097305 */ /* 0x000e22000020f000 */
[----:B------:R-:W-:Y:S01]  /*0520*/  IMAD.IADD R7, R0, 0x1, -R7 ;  /* 0x0000000100077824 */ /* 0x000fe200078e0a07 */
[----:B------:R-:W5:Y:S01]  /*0530*/  @!UP0 S2UR UR7, SR_CgaCtaId ;  /* 0x00000000000789c3 */ /* 0x000f620000008800 */
[----:B------:R-:W-:Y:S01]  /*0540*/  @!UP0 UMOV UR6, 0x400 ;  /* 0x0000040000068882 */ /* 0x000fe20000000000 */
[----:B---3--:R-:W-:Y:S01]  /*0550*/  ISETP.EQ.U32.AND P2, PT, R13, 0x1, PT ;  /* 0x000000010d00780c */ /* 0x008fe20003f42070 */
[----:B------:R-:W-:Y:S01]  /*0560*/  IMAD R8, R8, 0x4, R7 ;  /* 0x0000000408087824 */ /* 0x000fe200078e0207 */
[----:B--2---:R-:W-:-:S04]  /*0570*/  I2FP.F32.U32 R3, R4 ;  /* 0x0000000400037245 */ /* 0x004fc80000201000 */
[----:B------:R-:W-:Y:S01]  /*0580*/  LEA.HI R0, R8, R8, RZ, 0x1 ;  /* 0x0000000808007211 */ /* 0x000fe200078f08ff */
[----:B------:R-:W-:Y:S01]  /*0590*/  FMUL R12, R3, UR4 ;  /* 0x00000004030c7c20 */ /* 0x000fe20008400000 */
[----:B------:R-:W2:Y:S01]  /*05a0*/  LDC R7, c[0x0][0x148] ;  /* 0x00005200ff077b82 */ /* 0x000ea20000000800 */
[----:B------:R-:W-:Y:S01]  /*05b0*/  UMOV UR4, 0x20 ;  /* 0x0000002000047882 */ /* 0x000fe20000000000 */
[----:B------:R-:W-:Y:S01]  /*05c0*/  LOP3.LUT R11, R0, 0xfffffffe, RZ, 0xc0, !PT ;  /* 0xfffffffe000b7812 */ /* 0x000fe200078ec0ff */
[----:B0-----:R-:W-:Y:S01]  /*05d0*/  IMAD.MOV R15, RZ, RZ, -R9 ;  /* 0x000000ffff0f7224 */ /* 0x001fe200078e0a09 */
[----:B------:R-:W-:Y:S01]  /*05e0*/  SHF.R.S32.HI R9, RZ, 0x1f, R2 ;  /* 0x0000001fff097819 */ /* 0x000fe20000011402 */
[----:B------:R-:W0:Y:S01]  /*05f0*/  F2I.U32.TRUNC.NTZ R12, R12 ;  /* 0x0000000c000c7305 */ /* 0x000e22000020f000 */
[----:B------:R-:W-:-:S04]  /*0600*/  @!UP0 UIADD3 UR4, -UR4, 0x100000, URZ ;  /* 0x0010000004048890 */ /* 0x000fc8000fffe13f */
[----:B------:R-:W-:Y:S02]  /*0610*/  @!UP0 USHF.L.U32 UR5, UR4, 0xb, URZ ;  /* 0x0000000b04058899 */ /* 0x000fe4000800063f */
[----:B------:R-:W-:Y:S01]  /*0620*/  @!UP0 USHF.L.U32 UR4, UR4, 0x1, URZ ;  /* 0x0000000104048899 */ /* 0x000fe2000800063f */
[----:B-1----:R-:W-:Y:S01]  /*0630*/  IMAD R3, R10, R15, UR8 ;  /* 0x000000080a037e24 */ /* 0x002fe2000f8e020f */
[----:B------:R-:W-:Y:S01]  /*0640*/  LEA.HI R9, R9, R2, RZ, 0x2 ;  /* 0x0000000209097211 */ /* 0x000fe200078f10ff */
[C---:B------:R-:W-:Y:S02]  /*0650*/  IMAD.IADD R0, R8.reuse, 0x1, -R11 ;  /* 0x0000000108007824 */ /* 0x040fe400078e0a0b */
[----:B------:R-:W-:Y:S01]  /*0660*/  IMAD.SHL.U32 R11, R8, 0x4, RZ ;  /* 0x00000004080b7824 */ /* 0x000fe200078e00ff */
[----:B------:R-:W-:Y:S02]  /*0670*/  LOP3.LUT R9, R9, 0xfffffffc, RZ, 0xc0, !PT ;  /* 0xfffffffc09097812 */ /* 0x000fe400078ec0ff */
[----:B------:R-:W-:Y:S01]  /*0680*/  ISETP.NE.AND P4, PT, R0, R3, PT ;  /* 0x000000030000720c */ /* 0x000fe20003f85270 */
[----:B-----5:R-:W-:Y:S01]  /*0690*/  @!UP0 ULEA UR6, UR7, UR6, 0x18 ;  /* 0x0000000607068291 */ /* 0x020fe2000f8ec03f */
[----:B------:R-:W-:Y:S01]  /*06a0*/  LOP3.LUT R16, R8, 0xc, R11, 0x78, !PT ;  /* 0x0000000c08107812 */ /* 0x000fe200078e780b */
[----:B------:R-:W-:Y:S01]  /*06b0*/  IMAD.IADD R0, R2, 0x1, -R9 ;  /* 0x0000000102007824 */ /* 0x000fe200078e0a09 */
[----:B------:R-:W-:Y:S01]  /*06c0*/  VOTEU.ALL UP0, P0 ;  /* 0x00000000003f7886 */ /* 0x000fe20000000000 */
[----:B------:R-:W-:Y:S01]  /*06d0*/  LOP3.LUT P0, RZ, R6, 0x7, RZ, 0xc0, !PT ;  /* 0x0000000706ff7812 */ /* 0x000fe2000780c0ff */
[----:B0-----:R-:W-:-:S02]  /*06e0*/  IMAD.MOV R14, RZ, RZ, -R12 ;  /* 0x000000ffff0e7224 */ /* 0x001fc400078e0a0c */
[----:B------:R-:W-:Y:S01]  /*06f0*/  ISETP.NE.AND P1, PT, R0, 0x3, PT ;  /* 0x000000030000780c */ /* 0x000fe20003f25270 */
[----:B------:R-:W-:Y:S01]  /*0700*/  VIADD R6, R5, 0xffffffff ;  /* 0xffffffff05067836 */ /* 0x000fe20000000000 */
[----:B------:R-:W-:Y:S01]  /*0710*/  ISETP.LT.U32.AND P0, PT, R16, 0x2, !P0 ;  /* 0x000000021000780c */ /* 0x000fe20004701070 */
[----:B--2---:R-:W-:Y:S01]  /*0720*/  IMAD R9, R7, R14, R4 ;  /* 0x0000000e07097224 */ /* 0x004fe200078e0204 */
[----:B------:R-:W-:Y:S01]  /*0730*/  ISETP.EQ.OR P1, PT, R0, RZ, !P1 ;  /* 0x000000ff0000720c */ /* 0x000fe20004f22670 */
[----:B------:R-:W0:Y:S02]  /*0740*/  FENCE.VIEW.ASYNC.S ;  /* 0x00000000000073c6 */ /* 0x000e240000000000 */
[----:B0-----:R0:W1:Y:S01]  /*0750*/  @!UP0 SYNCS.EXCH.64 URZ, [UR6+0x80], UR4 ;  /* 0x00008004063f85b2 */ /* 0x0010620008000100 */
[----:B------:R-:W-:Y:S02]  /*0760*/  @P4 LEA.HI R2, R16, R16, RZ, 0x1 ;  /* 0x0000001010024211 */ /* 0x000fe400078f08ff */
[----:B------:R-:W-:-:S02]  /*0770*/  ISETP.EQ.AND P1, PT, R5, RZ, P1 ;  /* 0x000000ff0500720c */ /* 0x000fc40000f22270 */
[----:B------:R-:W-:Y:S02]  /*0780*/  @P4 SHF.R.S32.HI R2, RZ, 0x1, R2 ;  /* 0x00000001ff024819 */ /* 0x000fe40000011402 */
[----:B------:R-:W-:Y:S02]  /*0790*/  ISETP.GE.U32.AND P6, PT, R6, 0x2, PT ;  /* 0x000000020600780c */ /* 0x000fe40003fc6070 */
[----:B------:R-:W-:Y:S01]  /*07a0*/  @P4 ISETP.NE.AND P5, PT, R2, R9, PT ;  /* 0x000000090200420c */ /* 0x000fe20003fa5270 */
[----:B------:R-:W-:Y:S01]  /*07b0*/  IMAD.MOV.U32 R2, RZ, RZ, 0x1 ;  /* 0x00000001ff027424 */ /* 0x000fe200078e00ff */
[----:B------:R-:W-:Y:S02]  /*07c0*/  SEL R9, RZ, 0x1, !P0 ;  /* 0x00000001ff097807 */ /* 0x000fe40004000000 */
[----:B------:R-:W-:Y:S02]  /*07d0*/  @P4 SEL R2, RZ, 0x1, P5 ;  /* 0x00000001ff024807 */ /* 0x000fe40002800000 */
[----:B------:R-:W-:Y:S01]  /*07e0*/  SEL R17, RZ, 0x1, !P1 ;  /* 0x00000001ff117807 */ /* 0x000fe20004800000 */
[----:B------:R0:W2:Y:S01]  /*07f0*/  @!UP1 SYNCS.EXCH.64 URZ, [UR6+0x88], UR4 ;  /* 0x00008804063f95b2 */ /* 0x0000a20008000100 */
[----:B------:R-:W-:Y:S01]  /*0800*/  LOP3.LUT R2, R2, R9, RZ, 0xc0, !PT ;  /* 0x0000000902027212 */ /* 0x000fe200078ec0ff */
[----:B------:R-:W-:Y:S01]  /*0810*/  NOP ;  /* 0x0000000000007918 */ /* 0x000fe20000000000 */
[----:B------:R-:W-:Y:S01]  /*0820*/  SEL R17, R17, 0x2, P6 ;  /* 0x0000000211117807 */ /* 0x000fe20003000000 */
[----:B------:R-:W-:Y:S06]  /*0830*/  @!P2 BRA `(.L_x_3) ;  /* 0x000000000008a947 */ /* 0x000fec0003800000 */
[----:B-12-4-:R-:W-:Y:S01]  /*0840*/  UCGABAR_ARV ;  /* 0x00000000000079c7 */ /* 0x016fe20008000000 */
[----:B------:R-:W-:Y:S05]  /*0850*/  BRA `(.L_x_4) ;  /* 0x0000000000047947 */ /* 0x000fea0003800000 */
.L_x_3:
[----:B-12-4-:R-:W-:Y:S01]  /*0860*/  NOP ;  /* 0x0000000000007918 */ /* 0x016fe20000000000 */
.L_x_4:
[----:B------:R-:W1:Y:S01]  /*0870*/  LDC R8, c[0x0][0x65c] ;  /* 0x00019700ff087b82 */ /* 0x000e620000000800 */
[----:B------:R-:W-:Y:S01]  /*0880*/  IMAD.MOV.U32 R9, RZ, RZ, RZ ;  /* 0x000000ffff097224 */ /* 0x000fe200078e00ff */
[----:B-1----:R-:W-:Y:S01]  /*0890*/  ISETP.NE.AND P1, PT, R8, 0x1, PT ;  /* 0x000000010800780c */ /* 0x002fe20003f25270 */
[----:B------:R-:W-:-:S12]  /*08a0*/  IMAD.U32 R8, RZ, RZ, UR8 ;  /* 0x00000008ff087e24 */ /* 0x000fd8000f8e00ff */
[----:B------:R-:W1:Y:S01]  /*08b0*/  @P1 LDC R11, c[0x0][0x10] ;  /* 0x00000400ff0b1b82 */ /* 0x000e620000000800 */
[----:B------:R-:W-:Y:S02]  /*08c0*/  @P1 IMAD.MOV.U32 R5, RZ, RZ, RZ ;  /* 0x000000ffff051224 */ /* 0x000fe400078e00ff */
[----:B------:R-:W-:-:S05]  /*08d0*/  @P1 IMAD.MOV.U32 R15, RZ, RZ, RZ ;  /* 0x000000ffff0f1224 */ /* 0x000fca00078e00ff */
[----:B------:R-:W2:Y:S01]  /*08e0*/  @!P1 LDC R13, c[0x0][0xc] ;  /* 0x00000300ff0d9b82 */ /* 0x000ea20000000800 */
[----:B-1----:R-:W-:-:S04]  /*08f0*/  @P1 IMAD.WIDE.U32 R10, R11, UR8, R4 ;  /* 0x000000080b0a1c25 */ /* 0x002fc8000f8e0004 */
[----:B------:R-:W-:Y:S02]  /*0900*/  @P1 IMAD.MOV.U32 R19, RZ, RZ, R10 ;  /* 0x000000ffff131224 */ /* 0x000fe400078e000a */
[----:B------:R-:W-:Y:S02]  /*0910*/  @P1 IMAD.IADD R18, R11, 0x1, R15 ;  /* 0x000000010b121824 */ /* 0x000fe400078e020f */
[----:B--2---:R-:W-:-:S04]  /*0920*/  @!P1 IMAD.WIDE.U32 R8, R4, R13, R8 ;  /* 0x0000000d04089225 */ /* 0x004fc800078e0008 */
[----:B------:R-:W-:Y:S02]  /*0930*/  @!P1 IMAD.MOV.U32 R19, RZ, RZ, R8 ;  /* 0x000000ffff139224 */ /* 0x000fe400078e0008 */
[----:B------:R-:W-:Y:S01]  /*0940*/  @!P1 IMAD.MOV.U32 R18, RZ, RZ, R9 ;  /* 0x000000ffff129224 */ /* 0x000fe200078e0009 */
[----:B------:R-:W-:Y:S06]  /*0950*/  @!P2 BRA `(.L_x_5) ;  /* 0x00000000000ca947 */ /* 0x000fec0003800000 */
[----:B------:R-:W-:Y:S01]  /*0960*/  UCGABAR_WAIT ;  /* 0x0000000000007dc7 */ /* 0x000fe20008000000 */
[----:B------:R-:W-:Y:S01]  /*0970*/  CCTL.IVALL ;  /* 0x00000000ff00798f */ /* 0x000fe20002000000 */
[----:B------:R-:W-:Y:S05]  /*0980*/  BRA `(.L_x_6) ;  /* 0x0000000000047947 */ /* 0x000fea0003800000 */
.L_x_5:
[----:B------:R-:W-:Y:S06]  /*0990*/  BAR.SYNC.DEFER_BLOCKING 0x0 ;  /* 0x0000000000007b1d */ /* 0x000fec0000010000 */
.L_x_6:
[----:B------:R-:W-:Y:S05]  /*09a0*/  @!P3 BRA `(.L_x_7) ;  /* 0x000000bc0030b947 */ /* 0x000fea0003800000 */
[----:B------:R-:W-:-:S13]  /*09b0*/  ISETP.GT.U32.AND P0, PT, R6, 0x1, PT ;  /* 0x000000010600780c */ /* 0x000fda0003f04070 */
[----:B0-----:R-:W-:Y:S05]  /*09c0*/  @P0 EXIT ;  /* 0x000000000000094d */ /* 0x001fea0003800000 */
[----:B------:R-:W-:Y:S01]  /*09d0*/  IMAD.MOV.U32 R6, RZ, RZ, -0x1 ;  /* 0xffffffffff067424 */ /* 0x000fe200078e00ff */
[----:B------:R-:W-:Y:S01]  /*09e0*/  ULDC.64 UR4, c[0x0][0x650] ;  /* 0x0001940000047ab9 */ /* 0x000fe20000000a00 */
[----:B------:R-:W-:Y:S01]  /*09f0*/  PRMT R0, RZ, 0x7610, R0 ;  /* 0x00007610ff007816 */ /* 0x000fe20000000000 */
[----:B------:R-:W-:Y:S01]  /*0a00*/  IMAD.MOV.U32 R23, RZ, RZ, -0x1 ;  /* 0xffffffffff177424 */ /* 0x000fe200078e00ff */
[----:B------:R-:W-:Y:S01]  /*0a10*/  ISETP.GE.U32.AND P0, PT, R19, UR4, PT ;  /* 0x0000000413007c0c */ /* 0x000fe2000bf06070 */
[----:B------:R0:W-:Y:S01]  /*0a20*/  STL [R1], R6 ;  /* 0x0000000601007387 */ /* 0x0001e20000100800 */
[----:B------:R-:W-:Y:S02]  /*0a30*/  IMAD.MOV.U32 R22, RZ, RZ, -0x1 ;  /* 0xffffffffff167424 */ /* 0x000fe400078e00ff */
[----:B------:R-:W-:-:S13]  /*0a40*/  ISETP.GE.U32.AND.EX P0, PT, R18, UR5, PT, P0 ;  /* 0x0000000512007c0c */ /* 0x000fda000bf06100 */
[----:B0-----:R-:W-:Y:S05]  /*0a50*/  @P0 BRA `(.L_x_8) ;  /* 0x0000000400380947 */ /* 0x001fea0003800000 */
[----:B------:R-:W0:Y:S01]  /*0a60*/  LDC.64 R20, c[0x0][0x628] ;  /* 0x00018a00ff147b82 */ /* 0x000e220000000a00 */
[----:B------:R-:W-:Y:S02]  /*0a70*/  IMAD.MOV.U32 R8, RZ, RZ, R19 ;  /* 0x000000ffff087224 */ /* 0x000fe400078e0013 */
[----:B------:R-:W-:-:S05]  /*0a80*/  IMAD.MOV.U32 R9, RZ, RZ, R18 ;  /* 0x000000ffff097224 */ /* 0x000fca00078e0012 */
[----:B------:R-:W1:Y:S08]  /*0a90*/  LDC R6, c[0x0][0x630] ;  /* 0x00018c00ff067b82 */ /* 0x000e700000000800 */
[----:B------:R-:W2:Y:S01]  /*0aa0*/  LDC.64 R22, c[0x0][0x620] ;  /* 0x00018800ff167b82 */ /* 0x000ea20000000a00 */
[----:B0-----:R-:W-:-:S04]  /*0ab0*/  ISETP.NE.U32.AND P0, PT, R20, RZ, PT ;  /* 0x000000ff1400720c */ /* 0x001fc80003f05070 */
[----:B------:R-:W-:-:S13]  /*0ac0*/  ISETP.NE.AND.EX P0, PT, R21, RZ, PT, P0 ;  /* 0x000000ff1500720c */ /* 0x000fda0003f05300 */
[----:B-12---:R-:W-:Y:S05]  /*0ad0*/  @!P0 BRA `(.L_x_9) ;  /* 0x0000000000288947 */ /* 0x006fea0003800000 */
[----:B------:R-:W0:Y:S02]  /*0ae0*/  LDC R0, c[0x0][0x634] ;  /* 0x00018d00ff007b82 */ /* 0x000e240000000800 */
[----:B0-----:R-:W-:-:S05]  /*0af0*/  IADD3 R13, P0, R19, R0, RZ ;  /* 0x00000000130d7210 */ /* 0x001fca0007f1e0ff */
[----:B------:R-:W-:-:S04]  /*0b00*/  IMAD.X R15, RZ, RZ, R18, P0 ;  /* 0x000000ffff0f7224 */ /* 0x000fc800000e0612 */
[----:B------:R-:W-:-:S04]  /*0b10*/  IMAD.WIDE.U32 R8, R15, R20, RZ ;  /* 0x000000140f087225 */ /* 0x000fc800078e00ff */
[----:B------:R-:W-:-:S04]  /*0b20*/  IMAD.WIDE.U32 R10, P0, R13, R21, R8 ;  /* 0x000000150d0a7225 */ /* 0x000fc80007800008 */
[----:B------:R-:W-:-:S04]  /*0b30*/  IMAD.WIDE.U32 R8, R13, R20, RZ ;  /* 0x000000140d087225 */ /* 0x000fc800078e00ff */
[----:B------:R-:W-:Y:S01]  /*0b40*/  IMAD.X R13, RZ, RZ, RZ, P0 ;  /* 0x000000ffff0d7224 */ /* 0x000fe200000e06ff */
[----:B------:R-:W-:Y:S01]  /*0b50*/  IADD3 RZ, P0, R9, R10, RZ ;  /* 0x0000000a09ff7210 */ /* 0x000fe20007f1e0ff */
[----:B------:R-:W-:-:S04]  /*0b60*/  IMAD.MOV.U32 R12, RZ, RZ, R11 ;  /* 0x000000ffff0c7224 */ /* 0x000fc800078e000b */
[----:B------:R-:W-:-:S08]  /*0b70*/  IMAD.WIDE.U32.X R8, R15, R21, R12, P0 ;  /* 0x000000150f087225 */ /* 0x000fd000000e040c */
.L_x_9:
[----:B------:R-:W0:Y:S01]  /*0b80*/  LDC.64 R20, c[0x0][0x640] ;  /* 0x00019000ff147b82 */ /* 0x000e220000000a00 */
[-C--:B------:R-:W-:Y:S01]  /*0b90*/  SHF.R.U64 R26, R8, R6.reuse, R9 ;  /* 0x00000006081a7219 */ /* 0x080fe20000001209 */
[----:B------:R-:W-:Y:S01]  /*0ba0*/  IMAD.MOV.U32 R8, RZ, RZ, R19 ;  /* 0x000000ffff087224 */ /* 0x000fe200078e0013 */
[----:B------:R-:W-:Y:S01]  /*0bb0*/  SHF.R.U32.HI R0, RZ, R6, R9 ;  /* 0x00000006ff007219 */ /* 0x000fe20000011609 */
[----:B------:R-:W-:Y:S01]  /*0bc0*/  IMAD R28, R7, R14, R4 ;  /* 0x0000000e071c7224 */ /* 0x000fe200078e0204 */
[----:B------:R-:W-:-:S03]  /*0bd0*/  IADD3 R5, P0, RZ, -R26, RZ ;  /* 0x8000001aff057210 */ /* 0x000fc60007f1e0ff */
[----:B------:R-:W1:Y:S02]  /*0be0*/  LDC R10, c[0x0][0x618] ;  /* 0x00018600ff0a7b82 */ /* 0x000e640000000800 */
[----:B------:R-:W-:-:S04]  /*0bf0*/  IMAD.X R9, RZ, RZ, ~R0, P0 ;  /* 0x000000ffff097224 */ /* 0x000fc800000e0e00 */
[-C--:B------:R-:W-:Y:S02]  /*0c00*/  IMAD R0, R9, R22.reuse, RZ ;  /* 0x0000001609007224 */ /* 0x080fe400078e02ff */
[----:B------:R-:W2:Y:S01]  /*0c10*/  LDC R11, c[0x0][0x608] ;  /* 0x00018200ff0b7b82 */ /* 0x000ea20000000800 */
[----:B------:R-:W-:Y:S02]  /*0c20*/  IMAD.MOV.U32 R9, RZ, RZ, R18 ;  /* 0x000000ffff097224 */ /* 0x000fe400078e0012 */
[----:B------:R-:W-:-:S05]  /*0c30*/  IMAD.WIDE.U32 R8, R5, R22, R8 ;  /* 0x0000001605087225 */ /* 0x000fca00078e0008 */
[----:B------:R-:W3:Y:S01]  /*0c40*/  LDC R12, c[0x0][0x658] ;  /* 0x00019600ff0c7b82 */ /* 0x000ee20000000800 */
[----:B------:R-:W-:Y:S01]  /*0c50*/  IMAD R5, R5, R23, R0 ;  /* 0x0000001705057224 */ /* 0x000fe200078e0200 */
[----:B0-----:R-:W-:Y:S01]  /*0c60*/  ISETP.NE.U32.AND P0, PT, R20, RZ, PT ;  /* 0x000000ff1400720c */ /* 0x001fe20003f05070 */
[----:B------:R-:W-:Y:S02]  /*0c70*/  IMAD.MOV.U32 R23, RZ, RZ, 0x1 ;  /* 0x00000001ff177424 */ /* 0x000fe400078e00ff */
[----:B------:R-:W-:Y:S01]  /*0c80*/  IMAD.IADD R5, R9, 0x1, R5 ;  /* 0x0000000109057824 */ /* 0x000fe200078e0205 */
[----:B------:R-:W-:Y:S01]  /*0c90*/  ISETP.NE.AND.EX P0, PT, R21, RZ, PT, P0 ;  /* 0x000000ff1500720c */ /* 0x000fe20003f05300 */
[----:B------:R-:W-:Y:S01]  /*0ca0*/  IMAD.MOV.U32 R9, RZ, RZ, -0x1 ;  /* 0xffffffffff097424 */ /* 0x000fe200078e00ff */
[----:B------:R-:W0:Y:S02]  /*0cb0*/  LDC R15, c[0x0][0x600] ;  /* 0x00018000ff0f7b82 */ /* 0x000e240000000800 */
[----:B-1----:R-:W-:-:S02]  /*0cc0*/  SHF.R.U64 R13, R8, R10, R5 ;  /* 0x0000000a080d7219 */ /* 0x002fc40000001205 */
[----:B------:R-:W-:-:S04]  /*0cd0*/  SHF.R.U32.HI R0, RZ, R10, R5 ;  /* 0x0000000aff007219 */ /* 0x000fc80000011605 */
[----:B------:R-:W1:Y:S01]  /*0ce0*/  LDC R22, c[0x0][0x648] ;  /* 0x00019200ff167b82 */ /* 0x000e620000000800 */
[-CC-:B--2---:R-:W-:Y:S02]  /*0cf0*/  SHF.R.U64 R27, R13, R11.reuse, R0.reuse ;  /* 0x0000000b0d1b7219 */ /* 0x184fe40000001200 */
[----:B------:R-:W-:-:S05]  /*0d00*/  SHF.R.U32.HI R5, RZ, R11, R0 ;  /* 0x0000000bff057219 */ /* 0x000fca0000011600 */
[----:B------:R-:W2:Y:S01]  /*0d10*/  LDC R24, c[0x0][0x638] ;  /* 0x00018e00ff187b82 */ /* 0x000ea20000000800 */
[-CC-:B---3--:R-:W-:Y:S02]  /*0d20*/  SHF.R.U64 R14, R27, R12.reuse, R5.reuse ;  /* 0x0000000c1b0e7219 */ /* 0x188fe40000001205 */
[-C--:B------:R-:W-:Y:S02]  /*0d30*/  SHF.L.U32 R0, R9, R12.reuse, RZ ;  /* 0x0000000c09007219 */ /* 0x080fe400000006ff */
[----:B------:R-:W-:Y:S01]  /*0d40*/  SHF.R.U32.HI R5, RZ, R12, R5 ;  /* 0x0000000cff057219 */ /* 0x000fe20000011605 */
[----:B------:R-:W-:Y:S01]  /*0d50*/  IMAD.MOV.U32 R4, RZ, RZ, R14 ;  /* 0x000000ffff047224 */ /* 0x000fe200078e000e */
[----:B------:R-:W-:Y:S01]  /*0d60*/  LOP3.LUT R10, RZ, R0, RZ, 0x33, !PT ;  /* 0x00000000ff0a7212 */ /* 0x000fe200078e33ff */
[----:B------:R-:W3:Y:S01]  /*0d70*/  LDC R25, c[0x0][0x610] ;  /* 0x00018400ff197b82 */ /* 0x000ee20000000800 */
[----:B------:R-:W-:Y:S05]  /*0d80*/  @!P0 BRA `(.L_x_10) ;  /* 0x0000000000288947 */ /* 0x000fea0003800000 */
[----:B------:R-:W4:Y:S02]  /*0d90*/  LDC R9, c[0x0][0x64c] ;  /* 0x00019300ff097b82 */ /* 0x000f240000000800 */
[----:B----4-:R-:W-:-:S05]  /*0da0*/  IADD3 R9, P0, R14, R9, RZ ;  /* 0x000000090e097210 */ /* 0x010fca0007f1e0ff */
        /* <DEDUP_REMOVED lines=8> */
.L_x_10:
[----:B-1----:R-:W-:Y:S01]  /*0e30*/  SHF.R.U64 R4, R4, R22, R5 ;  /* 0x0000001604047219 */ /* 0x002fe20000001205 */
[----:B0-----:R-:W-:Y:S01]  /*0e40*/  VIADD R6, R15, 0xffffffff ;  /* 0xffffffff0f067836 */ /* 0x001fe20000000000 */
[----:B------:R-:W-:Y:S01]  /*0e50*/  SHF.L.U32 R0, R23, R12, RZ ;  /* 0x0000000c17007219 */ /* 0x000fe200000006ff */
[----:B------:R-:W-:Y:S01]  /*0e60*/  IMAD.MOV.U32 R22, RZ, RZ, R26 ;  /* 0x000000ffff167224 */ /* 0x000fe200078e001a */
[----:B------:R-:W-:Y:S01]  /*0e70*/  LOP3.LUT R5, R27, R10, RZ, 0xc0, !PT ;  /* 0x0000000a1b057212 */ /* 0x000fe200078ec0ff */
[----:B------:R-:W-:Y:S01]  /*0e80*/  IMAD.MOV R7, RZ, RZ, -R4 ;  /* 0x000000ffff077224 */ /* 0x000fe200078e0a04 */
[----:B------:R-:W-:Y:S02]  /*0e90*/  SEL R3, R3, R28, !P1 ;  /* 0x0000001c03037207 */ /* 0x000fe40004800000 */
[----:B------:R-:W-:Y:S01]  /*0ea0*/  LOP3.LUT R6, R13, R6, RZ, 0xc0, !PT ;  /* 0x000000060d067212 */ /* 0x000fe200078ec0ff */
[----:B------:R-:W-:Y:S02]  /*0eb0*/  IMAD R4, R0, R4, R5 ;  /* 0x0000000400047224 */ /* 0x000fe400078e0205 */
[----:B--2---:R-:W-:-:S02]  /*0ec0*/  IMAD R0, R7, R24, R14 ;  /* 0x0000001807007224 */ /* 0x004fc400078e020e */
[----:B---3--:R-:W-:Y:S02]  /*0ed0*/  IMAD R3, R4, R25, R3 ;  /* 0x0000001904037224 */ /* 0x008fe400078e0203 */
[----:B------:R-:W-:Y:S02]  /*0ee0*/  IMAD.MOV.U32 R5, RZ, RZ, 0x1 ;  /* 0x00000001ff057424 */ /* 0x000fe400078e00ff */
[----:B------:R-:W-:-:S03]  /*0ef0*/  IMAD R4, R0, R15, R6 ;  /* 0x0000000f00047224 */ /* 0x000fc600078e0206 */
[----:B------:R-:W-:Y:S02]  /*0f00*/  PRMT R0, R5, 0x7610, R0 ;  /* 0x0000761005007816 */ /* 0x000fe40000000000 */
[----:B------:R-:W-:Y:S02]  /*0f10*/  SEL R5, R4, R3, !P1 ;  /* 0x0000000304057207 */ /* 0x000fe40004800000 */
[----:B------:R-:W-:-:S03]  /*0f20*/  SEL R23, R3, R4, !P1 ;  /* 0x0000000403177207 */ /* 0x000fc60004800000 */
[----:B------:R0:W-:Y:S04]  /*0f30*/  STL [R1], R5 ;  /* 0x0000000501007387 */ /* 0x0001e80000100800 */
.L_x_8:
[----:B------:R-:W-:-:S08]  /*0f40*/  NOP ;  /* 0x0000000000007918 */ /* 0x000fd00000000000 */
[----:B------:R-:W1:Y:S02]  /*0f50*/  USETMAXREG.TRY_ALLOC.CTAPOOL UP0, 0xe8 ;  /* 0x000000e8000079c8 */ /* 0x000e640008000600 */
[----:B-1----:R-:W-:-:S13]  /*0f60*/  PLOP3.LUT P0, PT, PT, PT, UP0, 0x80, 0x0 ;  /* 0x000000000000781c */ /* 0x002fda0003f0f008 */
[----:B------:R-:W-:Y:S05]  /*0f70*/  @!P0 BRA `(.L_x_8) ;  /* 0xfffffffc00f08947 */ /* 0x000fea000383ffff */
[----:B------:R-:W-:Y:S01]  /*0f80*/  ULDC.64 UR4, c[0x0][0x598] ;  /* 0x0001660000047ab9 */ /* 0x000fe20000000a00 */
[----:B------:R-:W-:Y:S01]  /*0f90*/  ULDC.64 UR36, c[0x0][0x208] ;  /* 0x0000820000247ab9 */ /* 0x000fe20000000a00 */
[----:B------:R-:W-:-:S04]  /*0fa0*/  ISETP.NE.U32.AND P0, PT, RZ, UR4, PT ;  /* 0x00000004ff007c0c */ /* 0x000fc8000bf05070 */
[----:B------:R-:W-:-:S13]  /*0fb0*/  ISETP.NE.AND.EX P0, PT, RZ, UR5, PT, P0 ;  /* 0x00000005ff007c0c */ /* 0x000fda000bf05300 */
[----:B------:R-:W-:Y:S05]  /*0fc0*/  @!P0 BRA `(.L_x_11) ;  /* 0x00000000001c8947 */ /* 0x000fea0003800000 */
[----:B0-----:R-:W0:Y:S02]  /*0fd0*/  LDC.64 R4, c[0x0][0x598] ;  /* 0x00016600ff047b82 */ /* 0x001e240000000a00 */
[----:B0-----:R-:W2:Y:S02]  /*0fe0*/  LDG.E.64 R4, desc[UR36][R4.64] ;  /* 0x0000002404047981 */ /* 0x001ea4000c1e1b00 */
[----:B--2---:R-:W-:-:S04]  /*0ff0*/  ISETP.NE.U32.AND P0, PT, R4, RZ, PT ;  /* 0x000000ff0400720c */ /* 0x004fc80003f05070 */
[----:B------:R-:W-:-:S13]  /*1000*/  ISETP.NE.AND.EX P0, PT, R5, RZ, PT, P0 ;  /* 0x000000ff0500720c */ /* 0x000fda0003f05300 */
[----:B------:R-:W-:Y:S05]  /*1010*/  @!P0 BRA `(.L_x_11) ;  /* 0x0000000000088947 */ /* 0x000fea0003800000 */
[----:B------:R0:W5:Y:S01]  /*1020*/  LD.E R217, desc[UR36][R4.64] ;  /* 0x0000002404d97980 */ /* 0x000162000c101900 */
[----:B------:R-:W-:Y:S05]  /*1030*/  BRA `(.L_x_12) ;  /* 0x0000000000247947 */ /* 0x000fea0003800000 */
.L_x_11:
[----:B------:R-:W-:Y:S02]  /*1040*/  ULDC.64 UR4, c[0x0][0x588] ;  /* 0x0001620000047ab9 */ /* 0x000fe40000000a00 */
[----:B------:R-:W-:-:S04]  /*1050*/  ISETP.NE.U32.AND P0, PT, RZ, UR4, PT ;  /* 0x00000004ff007c0c */ /* 0x000fc8000bf05070 */
[----:B------:R-:W-:-:S13]  /*1060*/  ISETP.NE.AND.EX P0, PT, RZ, UR5, PT, P0 ;  /* 0x00000005ff007c0c */ /* 0x000fda000bf05300 */
[----:B------:R-:W-:Y:S05]  /*1070*/  @!P0 BRA `(.L_x_13) ;  /* 0x00000000000c8947 */ /* 0x000fea0003800000 */
[----:B0-----:R-:W0:Y:S02]  /*1080*/  LDC.64 R4, c[0x0][0x588] ;  /* 0x00016200ff047b82 */ /* 0x001e240000000a00 */
[----:B0-----:R1:W5:Y:S01]  /*1090*/  LDG.E R217, desc[UR36][R4.64] ;  /* 0x0000002404d97981 */ /* 0x001362000c1e1900 */
[----:B------:R-:W-:Y:S05]  /*10a0*/  BRA `(.L_x_12) ;  /* 0x0000000000087947 */ /* 0x000fea0003800000 */
.L_x_13:
[----:B------:R-:W-:Y:S02]  /*10b0*/  ULDC UR4, c[0x0][0x580] ;  /* 0x0001600000047ab9 */ /* 0x000fe40000000800 */
[----:B------:R-:W-:-:S07]  /*10c0*/  IMAD.U32 R217, RZ, RZ, UR4 ;  /* 0x00000004ffd97e24 */ /* 0x000fce000f8e00ff */
.L_x_12:
[----:B------:R-:W-:Y:S02]  /*10d0*/  ULDC.64 UR4, c[0x0][0x5a0] ;  /* 0x0001680000047ab9 */ /* 0x000fe40000000a00 */
[----:B------:R-:W-:-:S04]  /*10e0*/  ISETP.NE.U32.AND P0, PT, RZ, UR4, PT ;  /* 0x00000004ff007c0c */ /* 0x000fc8000bf05070 */
[----:B------:R-:W-:-:S13]  /*10f0*/  ISETP.NE.AND.EX P0, PT, RZ, UR5, PT, P0 ;  /* 0x00000005ff007c0c */ /* 0x000fda000bf05300 */
[----:B------:R-:W-:Y:S05]  /*1100*/  @!P0 BRA `(.L_x_14) ;  /* 0x00000000001c8947 */ /* 0x000fea0003800000 */
[----:B01----:R-:W0:Y:S02]  /*1110*/  LDC.64 R4, c[0x0][0x5a0] ;  /* 0x00016800ff047b82 */ /* 0x003e240000000a00 */
[----:B0-----:R-:W2:Y:S02]  /*1120*/  LDG.E.64 R4, desc[UR36][R4.64] ;  /* 0x0000002404047981 */ /* 0x001ea4000c1e1b00 */
[----:B--2---:R-:W-:-:S04]  /*1130*/  ISETP.NE.U32.AND P0, PT, R4, RZ, PT ;  /* 0x000000ff0400720c */ /* 0x004fc80003f05070 */
[----:B------:R-:W-:-:S13]  /*1140*/  ISETP.NE.AND.EX P0, PT, R5, RZ, PT, P0 ;  /* 0x000000ff0500720c */ /* 0x000fda0003f05300 */
[----:B------:R-:W-:Y:S05]  /*1150*/  @!P0 BRA `(.L_x_14) ;  /* 0x0000000000088947 */ /* 0x000fea0003800000 */
[----:B------:R0:W5:Y:S01]  /*1160*/  LD.E R216, desc[UR36][R4.64] ;  /* 0x0000002404d87980 */ /* 0x000162000c101900 */
[----:B------:R-:W-:Y:S05]  /*1170*/  BRA `(.L_x_15) ;  /* 0x0000000000247947 */ /* 0x000fea0003800000 */
.L_x_14:
[----:B------:R-:W-:Y:S02]  /*1180*/  ULDC.64 UR4, c[0x0][0x590] ;  /* 0x0001640000047ab9 */ /* 0x000fe40000000a00 */
[----:B------:R-:W-:-:S04]  /*1190*/  ISETP.NE.U32.AND P0, PT, RZ, UR4, PT ;  /* 0x00000004ff007c0c */ /* 0x000fc8000bf05070 */
[----:B------:R-:W-:-:S13]  /*11a0*/  ISETP.NE.AND.EX P0, PT, RZ, UR5, PT, P0 ;  /* 0x00000005ff007c0c */ /* 0x000fda000bf05300 */
[----:B------:R-:W-:Y:S05]  /*11b0*/  @!P0 BRA `(.L_x_16) ;  /* 0x00000000000c8947 */ /* 0x000fea0003800000 */
[----:B01----:R-:W0:Y:S02]  /*11c0*/  LDC.64 R4, c[0x0][0x590] ;  /* 0x00016400ff047b82 */ /* 0x003e240000000a00 */
[----:B0-----:R1:W5:Y:S01]  /*11d0*/  LDG.E R216, desc[UR36][R4.64] ;  /* 0x0000002404d87981 */ /* 0x001362000c1e1900 */
[----:B------:R-:W-:Y:S05]  /*11e0*/  BRA `(.L_x_15) ;  /* 0x0000000000087947 */ /* 0x000fea0003800000 */
.L_x_16:
[----:B------:R-:W-:Y:S02]  /*11f0*/  ULDC UR4, c[0x0][0x584] ;  /* 0x0001610000047ab9 */ /* 0x000fe40000000800 */
[----:B------:R-:W-:-:S07]  /*1200*/  IMAD.U32 R216, RZ, RZ, UR4 ;  /* 0x00000004ffd87e24 */ /* 0x000fce000f8e00ff */
.L_x_15:
[----:B------:R-:W-:-:S13]  /*1210*/  LOP3.LUT P0, RZ, R0, 0xff, RZ, 0xc0, !PT ;  /* 0x000000ff00ff7812 */ /* 0x000fda000780c0ff */
[----:B------:R-:W-:Y:S05]  /*1220*/  @!P0 EXIT ;  /* 0x000000000000894d */ /* 0x000fea0003800000 */
[----:B------:R-:W-:Y:S01]  /*1230*/  ULDC UR4, c[0x0][0x28c] ;  /* 0x0000a30000047ab9 */ /* 0x000fe20000000800 */
[----:B------:R-:W-:Y:S01]  /*1240*/  UMOV UR38, URZ ;  /* 0x0000003f00267c82 */ /* 0x000fe20008000000 */
[----:B------:R-:W-:Y:S01]  /*1250*/  UIADD3 UR4, UR4, 0x3f, URZ ;  /* 0x0000003f04047890 */ /* 0x000fe2000fffe03f */
[----:B------:R-:W-:-:S03]  /*1260*/  UMOV UR39, URZ ;  /* 0x0000003f00277c82 */ /* 0x000fc60008000000 */
[----:B------:R-:W-:-:S04]  /*1270*/  USHF.R.S32.HI UR5, URZ, 0x1f, UR4 ;  /* 0x0000001f3f057899 */ /* 0x000fc80008011404 */
[----:B------:R-:W-:-:S04]  /*1280*/  ULEA.HI UR5, UR5, UR4, URZ, 0x6 ;  /* 0x0000000405057291 */ /* 0x000fc8000f8f303f */
[----:B------:R-:W-:-:S12]  /*1290*/  USHF.R.S32.HI UR40, URZ, 0x6, UR5 ;  /* 0x000000063f287899 */ /* 0x000fd80008011405 */
.L_x_424:
[----:B--2---:R-:W2:Y:S01]  /*12a0*/  S2R R0, SR_TID.X ;  /* 0x0000000000007919 */ /* 0x004ea20000002100 */
[----:B---3--:R-:W3:Y:S01]  /*12b0*/  S2UR UR7, SR_CgaCtaId ;  /* 0x00000000000779c3 */ /* 0x008ee20000008800 */
[----:B------:R-:W-:Y:S02]  /*12c0*/  UMOV UR6, 0x400 ;  /* 0x0000040000067882 */ /* 0x000fe40000000000 */
[----:B---3--:R-:W-:Y:S01]  /*12d0*/  ULEA UR6, UR7, UR6, 0x18 ;  /* 0x0000000607067291 */ /* 0x008fe2000f8ec03f */
[----:B--2---:R-:W-:-:S04]  /*12e0*/  LOP3.LUT R0, R0, 0x80, RZ, 0xc0, !PT ;  /* 0x0000008000007812 */ /* 0x004fc800078ec0ff */
[----:B------:R-:W-:-:S06]  /*12f0*/  SHF.R.U32.HI R0, RZ, 0x7, R0 ;  /* 0x00000007ff007819 */ /* 0x000fcc0000011600 */
[----:B------:R-:W2:Y:S02]  /*1300*/  SHFL.IDX PT, R0, R0, RZ, 0x1f ;  /* 0x00001fff00007589 */ /* 0x000ea400000e0000 */
[----:B--2---:R-:W-:-:S13]  /*1310*/  R2UR UR4, R0 ;  /* 0x00000000000472ca */ /* 0x004fda00000e0000 */
[----:B------:R-:W-:-:S04]  /*1320*/  ULEA.HI UR5, UR4, UR4, URZ, 0x1 ;  /* 0x0000000404057291 */ /* 0x000fc8000f8f083f */
[----:B------:R-:W-:-:S04]  /*1330*/  ULOP3.LUT UR5, UR5, 0xffffe, URZ, 0xc0, !UPT ;  /* 0x000ffffe05057892 */ /* 0x000fc8000f8ec03f */
[----:B------:R-:W-:-:S03]  /*1340*/  UIADD3 UR5, UR4, -UR5, URZ ;  /* 0x8000000504057290 */ /* 0x000fc6000fffe03f */
[----:B------:R-:W-:Y:S01]  /*1350*/  ULDC UR4, c[0x0][0x28c] ;  /* 0x0000a30000047ab9 */ /* 0x000fe20000000800 */
[----:B------:R-:W-:Y:S01]  /*1360*/  ULEA UR5, UR5, UR6, 0xc ;  /* 0x0000000605057291 */ /* 0x000fe2000f8e603f */
[----:B------:R-:W-:-:S03]  /*1370*/  ISETP.LT.AND P0, PT, RZ, UR4, PT ;  /* 0x00000004ff007c0c */ /* 0x000fc6000bf01270 */
[----:B------:R-:W-:-:S04]  /*1380*/  UIADD3 UR5, UR5, 0x180, URZ ;  /* 0x0000018005057890 */ /* 0x000fc8000fffe03f */
[----:B------:R-:W-:-:S04]  /*1390*/  USHF.R.U32.HI UR5, URZ, 0x4, UR5 ;  /* 0x000000043f057899 */ /* 0x000fc80008011605 */
[----:B------:R-:W-:Y:S02]  /*13a0*/  ULOP3.LUT UR41, UR5, 0x3fff, URZ, 0xc0, !UPT ;  /* 0x00003fff05297892 */ /* 0x000fe4000f8ec03f */
[----:B01----:R-:W-:Y:S10]  /*13b0*/  @P0 BRA `(.L_x_17) ;  /* 0x0000000000400947 */ /* 0x003ff40003800000 */
[----:B------:R-:W-:Y:S01]  /*13c0*/  MOV R0, 0x0 ;  /* 0x0000000000007802 */ /* 0x000fe20000000f00 */
[----:B------:R-:W-:Y:S01]  /*13d0*/  ULDC.64 UR4, c[0x4][0x68] ;  /* 0x01001a0000047ab9 */ /* 0x000fe20000000a00 */
[----:B------:R-:W-:Y:S01]  /*13e0*/  ULDC.64 UR6, c[0x4][0x8] ;  /* 0x0100020000067ab9 */ /* 0x000fe20000000a00 */
[----:B01----:R-:W-:Y:S01]  /*13f0*/  IMAD.U32 R4, RZ, RZ, UR4 ;  /* 0x00000004ff047e24 */ /* 0x003fe2000f8e00ff */
[----:B------:R0:W1:Y:S01]  /*1400*/  LDC.64 R14, c[0x4][R0] ;  /* 0x01000000000e7b82 */ /* 0x0000620000000a00 */
[----:B------:R-:W-:Y:S01]  /*1410*/  IMAD.U32 R5, RZ, RZ, UR5 ;  /* 0x00000005ff057e24 */ /* 0x000fe2000f8e00ff */
[----:B------:R-:W-:Y:S01]  /*1420*/  ULDC.64 UR4, c[0x4][0x70] ;  /* 0x01001c0000047ab9 */ /* 0x000fe20000000a00 */
[----:B------:R-:W-:Y:S02]  /*1430*/  IMAD.U32 R10, RZ, RZ, UR6 ;  /* 0x00000006ff0a7e24 */ /* 0x000fe4000f8e00ff */
[----:B------:R-:W-:Y:S02]  /*1440*/  IMAD.U32 R6, RZ, RZ, UR4 ;  /* 0x00000004ff067e24 */ /* 0x000fe4000f8e00ff */
[----:B------:R-:W-:-:S02]  /*1450*/  IMAD.U32 R7, RZ, RZ, UR5 ;  /* 0x00000005ff077e24 */ /* 0x000fc4000f8e00ff */
[----:B------:R-:W-:Y:S02]  /*1460*/  IMAD.U32 R11, RZ, RZ, UR7 ;  /* 0x00000007ff0b7e24 */ /* 0x000fe4000f8e00ff */
[----:B------:R-:W-:Y:S02]  /*1470*/  IMAD.MOV.U32 R8, RZ, RZ, 0x1e1 ;  /* 0x000001e1ff087424 */ /* 0x000fe400078e00ff */
[----:B------:R-:W-:Y:S02]  /*1480*/  IMAD.MOV.U32 R12, RZ, RZ, 0x1 ;  /* 0x00000001ff0c7424 */ /* 0x000fe400078e00ff */
[----:B0-----:R-:W-:-:S07]  /*1490*/  IMAD.MOV.U32 R13, RZ, RZ, RZ ;  /* 0x000000ffff0d7224 */ /* 0x001fce00078e00ff */
[----:B------:R-:W-:-:S07]  /*14a0*/  LEPC R20, `(.L_x_17) ;  /* 0x000000001014794e */ /* 0x000fce0000000000 */
[----:B-1---5:R-:W-:Y:S05]  /*14b0*/  CALL.ABS.NOINC R14 ;  /* 0x000000000e007343 */ /* 0x022fea0003c00000 */
.L_x_17:
[----:B------:R-:W-:-:S04]  /*14c0*/  LOP3.LUT R0, R17, 0x1, RZ, 0xfc, !PT ;  /* 0x0000000111007812 */ /* 0x000fc800078efcff */
[----:B------:R-:W-:-:S13]  /*14d0*/  ISETP.NE.AND P0, PT, R0, 0x3, PT ;  /* 0x000000030000780c */ /* 0x000fda0003f05270 */
[----:B------:R-:W-:Y:S05]  /*14e0*/  @!P0 BRA `(.L_x_18) ;  /* 0x0000000000048947 */ /* 0x000fea0003800000 */
[----:B------:R-:W-:Y:S01]  /*14f0*/  BPT.TRAP 0x1 ;  /* 0x000000040000795c */ /* 0x000fe20000300000 */
.L_x_18:
[----:B------:R-:W2:Y:S01]  /*1500*/  S2UR UR5, SR_CgaCtaId ;  /* 0x00000000000579c3 */ /* 0x000ea20000008800 */
[----:B------:R-:W-:Y:S01]  /*1510*/  UMOV UR4, 0x400 ;  /* 0x0000040000047882 */ /* 0x000fe20000000000 */
[----:B------:R-:W-:Y:S02]  /*1520*/  IMAD.U32 R0, RZ, RZ, UR38 ;  /* 0x00000026ff007e24 */ /* 0x000fe4000f8e00ff */
[----:B------:R-:W-:-:S03]  /*1530*/  IMAD.U32 R3, RZ, RZ, UR39 ;  /* 0x00000027ff037e24 */ /* 0x000fc6000f8e00ff */
[----:B------:R-:W-:Y:S01]  /*1540*/  SHF.L.U32 R0, R0, 0x1f, RZ ;  /* 0x0000001f00007819 */ /* 0x000fe200000006ff */
[----:B--2---:R-:W-:-:S06]  /*1550*/  ULEA UR4, UR5, UR4, 0x18 ;  /* 0x0000000405047291 */ /* 0x004fcc000f8ec03f */
[----:B------:R-:W-:-:S04]  /*1560*/  IMAD.U32 R6, RZ, RZ, UR4 ;  /* 0x00000004ff067e24 */ /* 0x000fc8000f8e00ff */
[----:B------:R-:W-:-:S04]  /*1570*/  IMAD R3, R3, 0x8, R6 ;  /* 0x0000000803037824 */ /* 0x000fc800078e0206 */
[----:B------:R2:W3:Y:S01]  /*1580*/  SYNCS.PHASECHK.TRANS64.TRYWAIT P1, [R3+URZ], R0 ;  /* 0x00000000030075a7 */ /* 0x0004e2000802017f */
[----:B------:R-:W-:Y:S05]  /*1590*/  @!P0 BRA `(.L_x_19) ;  /* 0x0000000000048947 */ /* 0x000fea0003800000 */
[----:B------:R-:W-:Y:S01]  /*15a0*/  BPT.TRAP 0x1 ;  /* 0x000000040000795c */ /* 0x000fe20000300000 */
.L_x_19:
[----:B---3--:R-:W-:Y:S05]  /*15b0*/  @P1 BRA `(.L_x_20) ;  /* 0x0000000000081947 */ /* 0x008fea0003800000 */
[----:B------:R-:W3:Y:S02]  /*15c0*/  SYNCS.PHASECHK.TRANS64.TRYWAIT P1, [R3+URZ], R0 ;  /* 0x00000000030075a7 */ /* 0x000ee4000802017f */
[----:B---3--:R-:W-:Y:S05]  /*15d0*/  @!P1 BRA `(.L_x_21) ;  /* 0x000000c8001c9947 */ /* 0x008fea0003800000 */
.L_x_20:
[----:B------:R-:W-:-:S04]  /*15e0*/  UISETP.LT.AND UP0, UPT, UR40, 0x1, UPT ;  /* 0x000000012800788c */ /* 0x000fc8000bf01270 */
[----:B------:R-:W-:-:S06]  /*15f0*/  USEL UR4, UR40, 0x1, UP0 ;  /* 0x0000000128047887 */ /* 0x000fcc0008000000 */
[----:B--23--:R-:W-:Y:S01]  /*1600*/  IMAD.U32 R0, RZ, RZ, UR4 ;  /* 0x00000004ff007e24 */ /* 0x00cfe2000f8e00ff */
[----:B------:R-:W-:Y:S05]  /*1610*/  WARPSYNC.ALL ;  /* 0x0000000000007948 */ /* 0x000fea0003800000 */
[----:B------:R-:W-:-:S04]  /*1620*/  IADD3 R0, -R0, UR40, RZ ;  /* 0x0000002800007c10 */ /* 0x000fc8000fffe1ff */
[----:B------:R-:W-:Y:S02]  /*1630*/  ISETP.GE.AND P1, PT, R0, 0x1, PT ;  /* 0x000000010000780c */ /* 0x000fe40003f26270 */
[----:B------:R-:W-:Y:S01]  /*1640*/  R2UR UR4, R6 ;  /* 0x00000000060472ca */ /* 0x000fe200000e0000 */
[----:B------:R-:W-:Y:S01]  /*1650*/  WARPGROUP.ARRIVE ;  /* 0x00000000000079c5 */ /* 0x000fe20000000000 */
[----:B------:R-:W-:Y:S01]  /*1660*/  UMOV UR9, 0x80000020 ;  /* 0x8000002000097882 */ /* 0x000fe20000000000 */
[----:B------:R-:W-:-:S10]  /*1670*/  UMOV UR11, 0x80000020 ;  /* 0x80000020000b7882 */ /* 0x000fd40000000000 */
[----:B------:R-:W-:-:S04]  /*1680*/  UIADD3 UR4, UR4, 0xe180, URZ ;  /* 0x0000e18004047890 */ /* 0x000fc8000fffe03f */
[----:B------:R-:W-:-:S04]  /*1690*/  USHF.R.U32.HI UR4, URZ, 0x4, UR4 ;  /* 0x000000043f047899 */ /* 0x000fc80008011604 */
[----:B------:R-:W-:Y:S02]  /*16a0*/  ULOP3.LUT UR5, UR4, 0x3fff, URZ, 0xc0, !UPT ;  /* 0x00003fff04057892 */ /* 0x000fe4000f8ec03f */
[----:B------:R-:W-:Y:S02]  /*16b0*/  ULOP3.LUT UR4, UR41, 0x10000, URZ, 0xfc, !UPT ;  /* 0x0001000029047892 */ /* 0x000fe4000f8efc3f */
[----:B------:R-:W-:Y:S02]  /*16c0*/  ULOP3.LUT UR5, UR5, 0x10000, URZ, 0xfc, !UPT ;  /* 0x0001000005057892 */ /* 0x000fe4000f8efc3f */
[----:B------:R-:W-:Y:S02]  /*16d0*/  ULEA UR6, UR39, UR4, 0x9 ;  /* 0x0000000427067291 */ /* 0x000fe4000f8e483f */
[----:B------:R-:W-:-:S05]  /*16e0*/  UIMAD UR7, UR39, 0x600, UR5 ;  /* 0x00000600270778a4 */ /* 0x000fca000f8e0205 */
[----:B------:R-:W-:Y:S02]  /*16f0*/  UMOV UR8, UR6 ;  /* 0x0000000600087c82 */ /* 0x000fe40008000000 */
[----:B------:R-:W-:Y:S02]  /*1700*/  UMOV UR10, UR7 ;  /* 0x00000007000a7c82 */ /* 0x000fe40008000000 */
[----:B------:R-:W-:Y:S01]  /*1710*/  IGMMA.64x192x32.S8.S8 R120, gdesc[UR8], RZ, !UPT, gsb0 ;  /* 0x04e00000087879f1 */ /* 0x000fe2000c0410ff */
[----:B------:R-:W-:Y:S01]  /*1720*/  UIADD3 UR10, UR7, 0x300, URZ ;  /* 0x00000300070a7890 */ /* 0x000fe2000fffe03f */
[----:B------:R-:W-:Y:S01]  /*1730*/  UMOV UR11, 0x80000020 ;  /* 0x80000020000b7882 */ /* 0x000fe20000000000 */
[----:B------:R-:W-:Y:S02]  /*1740*/  WARPGROUP.DEPBAR.LE gsb0, 0x0 ;  /* 0x00008000000079c5 */ /* 0x000fe40000010000 */
[----:B------:R-:W-:-:S06]  /*1750*/  WARPGROUP.ARRIVE ;  /* 0x00000000000079c5 */ /* 0x000fcc0000000000 */
[----:B------:R-:W-:Y:S01]  /*1760*/  IGMMA.64x192x32.S8.S8 R24, gdesc[UR8], RZ, !UPT, gsb0 ;  /* 0x04e00000081879f1 */ /* 0x000fe2000c0410ff */
[----:B------:R-:W-:Y:S02]  /*1770*/  UIADD3 UR8, UR6, 0x2, URZ ;  /* 0x0000000206087890 */ /* 0x000fe4000fffe03f */
[----:B------:R-:W-:Y:S01]  /*1780*/  UIADD3 UR10, UR7, 0x2, URZ ;  /* 0x00000002070a7890 */ /* 0x000fe2000fffe03f */
[----:B------:R-:W-:Y:S01]  /*1790*/  UMOV UR9, 0x80000020 ;  /* 0x8000002000097882 */ /* 0x000fe20000000000 */
[----:B------:R-:W-:Y:S01]  /*17a0*/  UMOV UR11, 0x80000020 ;  /* 0x80000020000b7882 */ /* 0x000fe20000000000 */
[----:B------:R-:W-:Y:S02]  /*17b0*/  WARPGROUP.DEPBAR.LE gsb0, 0x0 ;  /* 0x00008000000079c5 */ /* 0x000fe40000010000 */
[----:B------:R-:W-:-:S06]  /*17c0*/  WARPGROUP.ARRIVE ;  /* 0x00000000000079c5 */ /* 0x000fcc0000000000 */
[----:B------:R-:W-:Y:S01]  /*17d0*/  IGMMA.64x192x32.S8.S8 R120, gdesc[UR8], R120, gsb0 ;  /* 0x04e00000087879f1 */ /* 0x000fe20008041078 */
[----:B------:R-:W-:Y:S01]  /*17e0*/  UIADD3 UR10, UR7, 0x302, URZ ;  /* 0x00000302070a7890 */ /* 0x000fe2000fffe03f */
[----:B------:R-:W-:Y:S01]  /*17f0*/  UMOV UR11, 0x80000020 ;  /* 0x80000020000b7882 */ /* 0x000fe20000000000 */
[----:B------:R-:W-:Y:S02]  /*1800*/  WARPGROUP.DEPBAR.LE gsb0, 0x0 ;  /* 0x00008000000079c5 */ /* 0x000fe40000010000 */
[----:B------:R-:W-:-:S06]  /*1810*/  WARPGROUP.ARRIVE ;  /* 0x00000000000079c5 */ /* 0x000fcc0000000000 */
[----:B------:R-:W-:Y:S03]  /*1820*/  IGMMA.64x192x32.S8.S8 R24, gdesc[UR8], R24, gsb0 ;  /* 0x04e00000081879f1 */ /* 0x000fe60008041018 */
[----:B------:R-:W-:Y:S02]  /*1830*/  WARPGROUP.DEPBAR.LE gsb0, 0x0 ;  /* 0x00008000000079c5 */ /* 0x000fe40000010000 */
[----:B------:R-:W-:Y:S05]  /*1840*/  @!P1 BRA `(.L_x_22) ;  /* 0x0000000400149947 */ /* 0x000fea0003800000 */
[----:B------:R-:W-:Y:S02]  /*1850*/  UIADD3 UR6, UR39, 0x1, URZ ;  /* 0x0000000127067890 */ /* 0x000fe4000fffe03f */
[----:B------:R-:W-:Y:S02]  /*1860*/  IMAD.U32 R3, RZ, RZ, UR39 ;  /* 0x00000027ff037e24 */ /* 0x000fe4000f8e00ff */
[----:B------:R-:W-:-:S04]  /*1870*/  UISETP.NE.AND UP0, UPT, UR6, 0x7, UPT ;  /* 0x000000070600788c */ /* 0x000fc8000bf05270 */
[----:B------:R-:W-:Y:S02]  /*1880*/  USEL UR7, URZ, 0x1, UP0 ;  /* 0x000000013f077887 */ /* 0x000fe40008000000 */
[----:B------:R-:W-:Y:S02]  /*1890*/  USEL UR6, UR6, URZ, UP0 ;  /* 0x0000003f06067287 */ /* 0x000fe40008000000 */
[----:B------:R-:W-:-:S06]  /*18a0*/  ULOP3.LUT UR7, UR38, UR7, URZ, 0x3c, !UPT ;  /* 0x0000000726077292 */ /* 0x000fcc000f8e3c3f */
[----:B------:R-:W-:-:S07]  /*18b0*/  IMAD.U32 R7, RZ, RZ, UR7 ;  /* 0x00000007ff077e24 */ /* 0x000fce000f8e00ff */
.L_x_29:
[----:B------:R-:W-:Y:S05]  /*18c0*/  @!P0 BRA `(.L_x_23) ;  /* 0x0000000000048947 */ /* 0x000fea0003800000 */
[----:B------:R-:W-:Y:S01]  /*18d0*/  BPT.TRAP 0x1 ;  /* 0x000000040000795c */ /* 0x000fe20000300000 */
.L_x_23:
[----:B------:R-:W2:Y:S01]  /*18e0*/  S2UR UR8, SR_CgaCtaId ;  /* 0x00000000000879c3 */ /* 0x000ea20000008800 */
[----:B------:R-:W-:Y:S01]  /*18f0*/  UMOV UR7, 0x400 ;  /* 0x0000040000077882 */ /* 0x000fe20000000000 */
[----:B01----:R-:W-:Y:S01]  /*1900*/  IMAD.U32 R5, RZ, RZ, UR6 ;  /* 0x00000006ff057e24 */ /* 0x003fe2000f8e00ff */
[----:B------:R-:W-:Y:S01]  /*1910*/  SHF.L.U32 R4, R7, 0x1f, RZ ;  /* 0x0000001f07047819 */ /* 0x000fe200000006ff */
[----:B--2---:R-:W-:-:S06]  /*1920*/  ULEA UR7, UR8, UR7, 0x18 ;  /* 0x0000000708077291 */ /* 0x004fcc000f8ec03f */
[----:B------:R-:W-:-:S04]  /*1930*/  IMAD.U32 R6, RZ, RZ, UR7 ;  /* 0x00000007ff067e24 */ /* 0x000fc8000f8e00ff */
[----:B------:R-:W-:-:S04]  /*1940*/  IMAD R5, R5, 0x8, R6 ;  /* 0x0000000805057824 */ /* 0x000fc800078e0206 */
[----:B------:R0:W1:Y:S01]  /*1950*/  SYNCS.PHASECHK.TRANS64.TRYWAIT P1, [R5+URZ], R4 ;  /* 0x00000004050075a7 */ /* 0x000062000802017f */
[----:B------:R-:W-:Y:S05]  /*1960*/  @!P0 BRA `(.L_x_24) ;  /* 0x0000000000048947 */ /* 0x000fea0003800000 */
[----:B------:R-:W-:Y:S01]  /*1970*/  BPT.TRAP 0x1 ;  /* 0x000000040000795c */ /* 0x000fe20000300000 */
.L_x_24:
[----:B-1----:R-:W-:Y:S05]  /*1980*/  @P1 BRA `(.L_x_25) ;  /* 0x0000000000081947 */ /* 0x002fea0003800000 */
[----:B------:R-:W1:Y:S02]  /*1990*/  SYNCS.PHASECHK.TRANS64.TRYWAIT P1, [R5+URZ], R4 ;  /* 0x00000004050075a7 */ /* 0x000e64000802017f */
[----:B-1----:R-:W-:Y:S05]  /*19a0*/  @!P1 BRA `(.L_x_26) ;  /* 0x000000c4003c9947 */ /* 0x002fea0003800000 */
.L_x_25:
[----:B------:R-:W-:Y:S01]  /*19b0*/  ULEA UR7, UR6, UR4, 0x9 ;  /* 0x0000000406077291 */ /* 0x000fe2000f8e483f */
[----:B------:R-:W-:Y:S01]  /*19c0*/  WARPGROUP.ARRIVE ;  /* 0x00000000000079c5 */ /* 0x000fe20000000000 */
[----:B------:R-:W-:Y:S01]  /*19d0*/  UIMAD UR12, UR6, 0x600, UR5 ;  /* 0x00000600060c78a4 */ /* 0x000fe2000f8e0205 */
[----:B------:R-:W-:Y:S01]  /*19e0*/  UMOV UR9, 0x80000020 ;  /* 0x8000002000097882 */ /* 0x000fe20000000000 */
[----:B------:R-:W-:-:S03]  /*19f0*/  UMOV UR11, 0x80000020 ;  /* 0x80000020000b7882 */ /* 0x000fc60000000000 */
[----:B------:R-:W-:Y:S02]  /*1a00*/  UMOV UR8, UR7 ;  /* 0x0000000700087c82 */ /* 0x000fe40008000000 */
[----:B------:R-:W-:Y:S02]  /*1a10*/  UMOV UR10, UR12 ;  /* 0x0000000c000a7c82 */ /* 0x000fe40008000000 */
[----:B------:R-:W-:Y:S01]  /*1a20*/  IGMMA.64x192x32.S8.S8 R120, gdesc[UR8], R120, gsb0 ;  /* 0x04e00000087879f1 */ /* 0x000fe20008041078 */
[----:B------:R-:W-:Y:S01]  /*1a30*/  UIADD3 UR10, UR12, 0x300, URZ ;  /* 0x000003000c0a7890 */ /* 0x000fe2000fffe03f */
[----:B------:R-:W-:Y:S01]  /*1a40*/  UMOV UR11, 0x80000020 ;  /* 0x80000020000b7882 */ /* 0x000fe20000000000 */
[----:B------:R-:W-:Y:S02]  /*1a50*/  WARPGROUP.DEPBAR.LE gsb0, 0x0 ;  /* 0x00008000000079c5 */ /* 0x000fe40000010000 */
[----:B------:R-:W-:-:S06]  /*1a60*/  WARPGROUP.ARRIVE ;  /* 0x00000000000079c5 */ /* 0x000fcc0000000000 */
[----:B------:R-:W-:Y:S01]  /*1a70*/  IGMMA.64x192x32.S8.S8 R24, gdesc[UR8], R24, gsb0 ;  /* 0x04e00000081879f1 */ /* 0x000fe20008041018 */
        /* <DEDUP_REMOVED lines=14> */
[----:B------:R-:W-:Y:S01]  /*1b60*/  BPT.TRAP 0x1 ;  /* 0x000000040000795c */ /* 0x000fe20000300000 */
.L_x_27:
[----:B------:R-:W-:-:S13]  /*1b70*/  ISETP.NE.AND P1, PT, R2, RZ, PT ;  /* 0x000000ff0200720c */ /* 0x000fda0003f25270 */
[----:B01----:R-:W-:-:S04]  /*1b80*/  @P1 IMAD R4, R3, 0x8, R6 ;  /* 0x0000000803041824 */ /* 0x003fc800078e0206 */
[----:B------:R-:W-:-:S05]  /*1b90*/  @P1 VIADD R5, R4, 0x38 ;  /* 0x0000003804051836 */ /* 0x000fca0000000000 */
[----:B------:R-:W-:-:S04]  /*1ba0*/  @P1 PRMT R5, R16, 0x654, R5 ;  /* 0x0000065410051816 */ /* 0x000fc80000000005 */
[----:B------:R0:W-:Y:S01]  /*1bb0*/  @P1 SYNCS.ARRIVE.TRANS64.RED.A1T0 RZ, [R5+URZ], RZ ;  /* 0x000000ff05ff19a7 */ /* 0x0001e2000810043f */
[----:B------:R-:W-:-:S13]  /*1bc0*/  ISETP.GT.U32.AND P1, PT, R17, 0x1, PT ;  /* 0x000000011100780c */ /* 0x000fda0003f24070 */
[----:B0-----:R-:W-:Y:S05]  /*1bd0*/  @P1 BRA `(.L_x_28) ;  /* 0x0000000000041947 */ /* 0x001fea0003800000 */
[----:B------:R-:W-:Y:S01]  /*1be0*/  BPT.TRAP 0x1 ;  /* 0x000000040000795c */ /* 0x000fe20000300000 */
.L_x_28:
[----:B------:R-:W-:Y:S01]  /*1bf0*/  UIADD3 UR6, UR6, 0x1, URZ ;  /* 0x0000000106067890 */ /* 0x000fe2000fffe03f */
[C---:B------:R-:W-:Y:S01]  /*1c00*/  ISETP.GT.AND P2, PT, R0.reuse, 0x1, PT ;  /* 0x000000010000780c */ /* 0x040fe20003f44270 */
[----:B------:R-:W-:Y:S02]  /*1c10*/  VIADD R3, R3, 0x1 ;  /* 0x0000000103037836 */ /* 0x000fe40000000000 */
[----:B------:R-:W-:Y:S01]  /*1c20*/  UISETP.NE.AND UP0, UPT, UR6, 0x7, UPT ;  /* 0x000000070600788c */ /* 0x000fe2000bf05270 */
[----:B------:R-:W-:Y:S02]  /*1c30*/  VIADD R0, R0, 0xffffffff ;  /* 0xffffffff00007836 */ /* 0x000fe40000000000 */
[C---:B------:R-:W-:Y:S01]  /*1c40*/  ISETP.NE.AND P1, PT, R3.reuse, 0x7, PT ;  /* 0x000000070300780c */ /* 0x040fe20003f25270 */
[----:B------:R-:W-:Y:S02]  /*1c50*/  USEL UR7, URZ, 0x1, UP0 ;  /* 0x000000013f077887 */ /* 0x000fe40008000000 */
[----:B------:R-:W-:Y:S01]  /*1c60*/  USEL UR6, UR6, URZ, UP0 ;  /* 0x0000003f06067287 */ /* 0x000fe20008000000 */
[----:B------:R-:W-:-:S03]  /*1c70*/  SEL R3, R3, RZ, P1 ;  /* 0x000000ff03037207 */ /* 0x000fc60000800000 */
[----:B------:R-:W-:Y:S01]  /*1c80*/  LOP3.LUT R7, R7, UR7, RZ, 0x3c, !PT ;  /* 0x0000000707077c12 */ /* 0x000fe2000f8e3cff */
[----:B------:R-:W-:Y:S07]  /*1c90*/  @P2 BRA `(.L_x_29) ;  /* 0xfffffffc00082947 */ /* 0x000fee000383ffff */
.L_x_22:
[----:B------:R-:W2:Y:S02]  /*1ca0*/  LDC R0, c[0x0][0x28c] ;  /* 0x0000a300ff007b82 */ /* 0x000ea40000000800 */
[----:B--2---:R-:W-:-:S13]  /*1cb0*/  ISETP.GE.AND P1, PT, R0, 0x1, PT ;  /* 0x000000010000780c */ /* 0x004fda0003f26270 */
[----:B------:R-:W-:Y:S05]  /*1cc0*/  @!P1 BRA `(.L_x_30) ;  /* 0x0000000000589947 */ /* 0x000fea0003800000 */
[----:B------:R-:W-:Y:S05]  /*1cd0*/  @!P0 BRA `(.L_x_31) ;  /* 0x0000000000048947 */ /* 0x000fea0003800000 */
[----:B------:R-:W-:Y:S01]  /*1ce0*/  BPT.TRAP 0x1 ;  /* 0x000000040000795c */ /* 0x000fe20000300000 */
.L_x_31:
[----:B------:R-:W-:Y:S01]  /*1cf0*/  ISETP.NE.AND P0, PT, R2, RZ, PT ;  /* 0x000000ff0200720c */ /* 0x000fe20003f05270 */
[----:B------:R-:W-:Y:S01]  /*1d00*/  BSSY B0, `(.L_x_32) ;  /* 0x0000010000007945 */ /* 0x000fe20003800000 */
[----:B------:R-:W-:-:S11]  /*1d10*/  ISETP.GT.U32.AND P1, PT, R17, 0x1, PT ;  /* 0x000000011100780c */ /* 0x000fd60003f24070 */
[----:B------:R-:W-:Y:S05]  /*1d20*/  @!P0 BRA `(.L_x_33) ;  /* 0x0000000000348947 */ /* 0x000fea0003800000 */
[----:B------:R-:W-:-:S04]  /*1d30*/  UISETP.LT.AND UP0, UPT, UR40, 0x1, UPT ;  /* 0x000000012800788c */ /* 0x000fc8000bf01270 */
[----:B------:R-:W-:-:S04]  /*1d40*/  USEL UR6, UR40, 0x1, UP0 ;  /* 0x0000000128067887 */ /* 0x000fc80008000000 */
[----:B------:R-:W-:-:S04]  /*1d50*/  UIADD3 UR6, UR39, UR40, -UR6 ;  /* 0x0000002827067290 */ /* 0x000fc8000fffe806 */
[----:B------:R-:W-:-:S04]  /*1d60*/  UIMAD.WIDE.U32 UR4, UR6, 0x24924925, URZ ;  /* 0x24924925060478a5 */ /* 0x000fc8000f8e003f */
[----:B------:R-:W-:-:S04]  /*1d70*/  UIADD3 UR4, UR6, -UR5, URZ ;  /* 0x8000000506047290 */ /* 0x000fc8000fffe03f */
[----:B------:R-:W-:-:S04]  /*1d80*/  ULEA.HI UR4, UR4, UR5, URZ, 0x1f ;  /* 0x0000000504047291 */ /* 0x000fc8000f8ff83f */
[----:B------:R-:W-:-:S04]  /*1d90*/  USHF.R.U32.HI UR4, URZ, 0x2, UR4 ;  /* 0x000000023f047899 */ /* 0x000fc80008011604 */
[----:B------:R-:W-:-:S06]  /*1da0*/  UIMAD UR4, UR4, -0x7, UR6 ;  /* 0xfffffff9040478a4 */ /* 0x000fcc000f8e0206 */
[----:B------:R-:W-:-:S04]  /*1db0*/  IMAD.U32 R3, RZ, RZ, UR4 ;  /* 0x00000004ff037e24 */ /* 0x000fc8000f8e00ff */
[----:B------:R-:W-:-:S04]  /*1dc0*/  IMAD R0, R3, 0x8, R6 ;  /* 0x0000000803007824 */ /* 0x000fc800078e0206 */
[----:B------:R-:W-:-:S05]  /*1dd0*/  VIADD R3, R0, 0x38 ;  /* 0x0000003800037836 */ /* 0x000fca0000000000 */
[----:B------:R-:W-:-:S04]  /*1de0*/  PRMT R3, R16, 0x654, R3 ;  /* 0x0000065410037816 */ /* 0x000fc80000000003 */
[----:B------:R2:W-:Y:S03]  /*1df0*/  SYNCS.ARRIVE.TRANS64.RED.A1T0 RZ, [R3+URZ], RZ ;  /* 0x000000ff03ff79a7 */ /* 0x0005e6000810043f */
.L_x_33:
[----:B------:R-:W-:Y:S05]  /*1e00*/  BSYNC B0 ;  /* 0x0000000000007941 */ /* 0x000fea0003800000 */
.L_x_32:
[----:B------:R-:W-:Y:S05]  /*1e10*/  @P1 BRA `(.L_x_30) ;  /* 0x0000000000041947 */ /* 0x000fea0003800000 */
[----:B------:R-:W-:Y:S01]  /*1e20*/  BPT.TRAP 0x1 ;  /* 0x000000040000795c */ /* 0x000fe20000300000 */
.L_x_30:
[----:B------:R-:W2:Y:S01]  /*1e30*/  LDL.LU R0, [R1] ;  /* 0x0000000001007983 */ /* 0x000ea20000300800 */
[----:B------:R-:W-:Y:S01]  /*1e40*/  SHF.R.S32.HI R20, RZ, 0x1f, R22 ;  /* 0x0000001fff147819 */ /* 0x000fe20000011416 */
[----:B------:R-:W3:Y:S01]  /*1e50*/  LDC R10, c[0x0][0x288] ;  /* 0x0000a200ff0a7b82 */ /* 0x000ee20000000800 */
[----:B------:R-:W-:Y:S01]  /*1e60*/  ULDC.64 UR4, c[0x0][0x5d0] ;  /* 0x0001740000047ab9 */ /* 0x000fe20000000a00 */
[----:B------:R-:W0:Y:S01]  /*1e70*/  S2R R12, SR_TID.X ;  /* 0x00000000000c7919 */ /* 0x000e220000002100 */
[----:B------:R-:W-:Y:S01]  /*1e80*/  UIADD3 UR39, UR40, UR39, URZ ;  /* 0x0000002728277290 */ /* 0x000fe2000fffe03f */
[----:B------:R-:W-:Y:S01]  /*1e90*/  IMAD R7, R20, UR4, RZ ;  /* 0x0000000414077c24 */ /* 0x000fe2000f8e02ff */
[----:B------:R-:W-:Y:S01]  /*1ea0*/  ULDC UR7, c[0x0][0x284] ;  /* 0x0000a10000077ab9 */ /* 0x000fe20000000800 */
[----:B------:R-:W-:Y:S02]  /*1eb0*/  UISETP.GE.U32.AND UP1, UPT, UR40, 0x7, UPT ;  /* 0x000000072800788c */ /* 0x000fe4000bf26070 */
[----:B------:R-:W-:Y:S01]  /*1ec0*/  IMAD R9, R22, UR5, R7 ;  /* 0x0000000516097c24 */ /* 0x000fe2000f8e0207 */
[----:B------:R-:W-:-:S04]  /*1ed0*/  UISETP.GT.U32.AND UP0, UPT, UR39, 0x6, UPT ;  /* 0x000000062700788c */ /* 0x000fc8000bf04070 */
[----:B------:R-:W-:-:S04]  /*1ee0*/  UISETP.LT.U32.AND UP0, UPT, UR40, 0x7, UP0 ;  /* 0x000000072800788c */ /* 0x000fc80008701070 */
[----:B------:R-:W-:-:S04]  /*1ef0*/  USEL UR6, URZ, 0x1, !UP0 ;  /* 0x000000013f067887 */ /* 0x000fc8000c000000 */
[----:B------:R-:W-:Y:S01]  /*1f00*/  ULOP3.LUT UR38, UR38, UR6, URZ, 0x3c, !UPT ;  /* 0x0000000626267292 */ /* 0x000fe2000f8e3c3f */
[C---:B01----:R-:W-:Y:S01]  /*1f10*/  IMAD.SHL.U32 R4, R12.reuse, 0x2, RZ ;  /* 0x000000020c047824 */ /* 0x043fe200078e00ff */
[----:B------:R-:W-:Y:S02]  /*1f20*/  SHF.R.U32.HI R6, RZ, 0x7, R12 ;  /* 0x00000007ff067819 */ /* 0x000fe4000001160c */
[----:B------:R-:W-:-:S04]  /*1f30*/  LOP3.LUT R219, R12, 0x60, RZ, 0xc0, !PT ;  /* 0x000000600cdb7812 */ /* 0x000fc800078ec0ff */
[----:B------:R-:W-:Y:S01]  /*1f40*/  SHF.R.U32.HI R219, RZ, 0x1, R219 ;  /* 0x00000001ffdb7819 */ /* 0x000fe200000116db */
[----:B--2---:R-:W-:Y:S01]  /*1f50*/  IMAD R3, R0, 0x180, RZ ;  /* 0x0000018000037824 */ /* 0x004fe200078e02ff */
[----:B------:R-:W-:-:S04]  /*1f60*/  SHF.R.U32.HI R0, RZ, 0x2, R12 ;  /* 0x00000002ff007819 */ /* 0x000fc8000001160c */
[C---:B------:R-:W-:Y:S02]  /*1f70*/  LOP3.LUT R4, R3.reuse, 0x6, R4, 0xf8, !PT ;  /* 0x0000000603047812 */ /* 0x040fe400078ef804 */
[----:B------:R-:W-:Y:S02]  /*1f80*/  LOP3.LUT R8, R0, 0x7, RZ, 0xc0, !PT ;  /* 0x0000000700087812 */ /* 0x000fe400078ec0ff */
[--C-:B------:R-:W-:Y:S02]  /*1f90*/  SHF.R.S32.HI R5, RZ, 0x1f, R4.reuse ;  /* 0x0000001fff057819 */ /* 0x100fe40000011404 */
[----:B------:R-:W-:Y:S02]  /*1fa0*/  LOP3.LUT R0, R6, 0x1, RZ, 0xc0, !PT ;  /* 0x0000000106007812 */ /* 0x000fe400078ec0ff */
[----:B---3--:R-:W-:Y:S01]  /*1fb0*/  ISETP.GE.AND P0, PT, R3, R10, PT ;  /* 0x0000000a0300720c */ /* 0x008fe20003f06270 */
[----:B------:R-:W-:Y:S01]  /*1fc0*/  IMAD.WIDE.U32 R6, R22, UR4, R4 ;  /* 0x0000000416067c25 */ /* 0x000fe2000f8e0004 */
[----:B------:R-:W-:-:S03]  /*1fd0*/  UIMAD.WIDE.U32 UR4, UR39, 0x24924925, URZ ;  /* 0x24924925270478a5 */ /* 0x000fc6000f8e003f */
[----:B------:R-:W-:Y:S01]  /*1fe0*/  IMAD.IADD R7, R7, 0x1, R9 ;  /* 0x0000000107077824 */ /* 0x000fe200078e0209 */
[----:B------:R-:W-:Y:S01]  /*1ff0*/  IADD3 R9, RZ, -R219, -R8 ;  /* 0x800000dbff097210 */ /* 0x000fe20007ffe808 */
[----:B------:R-:W-:Y:S01]  /*2000*/  IMAD.SHL.U32 R11, R0, 0x40, RZ ;  /* 0x00000040000b7824 */ /* 0x000fe200078e00ff */
[----:B------:R-:W-:-:S03]  /*2010*/  UIADD3 UR4, UR39, -UR5, URZ ;  /* 0x8000000527047290 */ /* 0x000fc6000fffe03f */
[----:B------:R-:W-:Y:S01]  /*2020*/  IMAD R9, R0, -0x40, R9 ;  /* 0xffffffc000097824 */ /* 0x000fe200078e0209 */
[----:B------:R-:W-:Y:S01]  /*2030*/  LOP3.LUT R0, R12, 0x3, RZ, 0xc0, !PT ;  /* 0x000000030c007812 */ /* 0x000fe200078ec0ff */
[----:B------:R-:W-:Y:S01]  /*2040*/  ULEA.HI UR4, UR4, UR5, URZ, 0x1f ;  /* 0x0000000504047291 */ /* 0x000fe2000f8ff83f */
[----:B------:R-:W-:-:S03]  /*2050*/  LOP3.LUT R8, R11, 0x40, R8, 0xe2, !PT ;  /* 0x000000400b087812 */ /* 0x000fc600078ee208 */
[----:B------:R-:W-:Y:S01]  /*2060*/  IMAD R0, R0, -0x2, R10 ;  /* 0xfffffffe00007824 */ /* 0x000fe200078e020a */
[----:B------:R-:W-:Y:S01]  /*2070*/  USHF.R.U32.HI UR4, URZ, 0x2, UR4 ;  /* 0x000000023f047899 */ /* 0x000fe20008011604 */
[C---:B------:R-:W-:Y:S02]  /*2080*/  IMAD.SHL.U32 R10, R23.reuse, 0x80, RZ ;  /* 0x00000080170a7824 */ /* 0x040fe400078e00ff */
[----:B------:R-:W-:Y:S01]  /*2090*/  IMAD.IADD R0, R0, 0x1, -R3 ;  /* 0x0000000100007824 */ /* 0x000fe200078e0a03 */
[----:B------:R-:W-:Y:S02]  /*20a0*/  @UP1 ULOP3.LUT UR38, UR38, 0x1, UR4, 0x78, !UPT ;  /* 0x0000000126261892 */ /* 0x000fe4000f8e7804 */
[C---:B------:R-:W-:Y:S01]  /*20b0*/  ISETP.GE.OR P0, PT, R10.reuse, UR7, P0 ;  /* 0x000000070a007c0c */ /* 0x040fe20008706670 */
[----:B------:R-:W-:Y:S01]  /*20c0*/  UIMAD UR39, UR4, -0x7, UR39 ;  /* 0xfffffff9042778a4 */ /* 0x000fe2000f8e0227 */
[----:B------:R-:W-:Y:S01]  /*20d0*/  IADD3 R3, -R10, UR7, R9 ;  /* 0x000000070a037c10 */ /* 0x000fe2000fffe109 */
[----:B------:R-:W-:-:S04]  /*20e0*/  IMAD.WIDE R10, R23, 0x80, RZ ;  /* 0x00000080170a7825 */ /* 0x000fc800078e02ff */
[----:B------:R-:W-:Y:S01]  /*20f0*/  IMAD.MOV.U32 R23, RZ, RZ, -0x1 ;  /* 0xffffffffff177424 */ /* 0x000fe200078e00ff */
[----:B------:R-:W-:-:S05]  /*2100*/  LOP3.LUT R219, R10, R8, R219, 0xfe, !PT ;  /* 0x000000080adb7212 */ /* 0x000fca00078efedb */
[----:B------:R-:W-:Y:S05]  /*2110*/  @P0 BRA `(.L_x_34) ;  /* 0x0000009c008c0947 */ /* 0x000fea0003800000 */
[----:B------:R-:W0:Y:S01]  /*2120*/  LDC.64 R12, c[0x0][0x5c8] ;  /* 0x00017200ff0c7b82 */ /* 0x000e220000000a00 */
[----:B-----5:R-:W-:Y:S01]  /*2130*/  ISETP.NE.AND P0, PT, R216, RZ, PT ;  /* 0x000000ffd800720c */ /* 0x020fe20003f05270 */
[----:B------:R-:W-:Y:S01]  /*2140*/  ULDC.64 UR4, c[0x0][0x5c0] ;  /* 0x0001700000047ab9 */ /* 0x000fe20000000a00 */
[----:B------:R-:W-:Y:S01]  /*2150*/  BSSY B0, `(.L_x_34) ;  /* 0x00009df000007945 */ /* 0x000fe20003800000 */
[-C--:B0-----:R-:W-:Y:S02]  /*2160*/  IMAD R8, R11, R12.reuse, RZ ;  /* 0x0000000c0b087224 */ /* 0x081fe400078e02ff */
[----:B------:R-:W-:-:S04]  /*2170*/  IMAD.WIDE.U32 R6, R219, R12, R6 ;  /* 0x0000000cdb067225 */ /* 0x000fc800078e0006 */
[----:B------:R-:W-:Y:S01]  /*2180*/  IMAD R9, R219, R13, R8 ;  /* 0x0000000ddb097224 */ /* 0x000fe200078e0208 */
[----:B------:R-:W-:-:S03]  /*2190*/  IADD3 R6, P1, R6, UR4, RZ ;  /* 0x0000000406067c10 */ /* 0x000fc6000ff3e0ff */
[----:B------:R-:W-:-:S05]  /*21a0*/  IMAD.IADD R9, R7, 0x1, R9 ;  /* 0x0000000107097824 */ /* 0x000fca00078e0209 */
[----:B------:R-:W-:Y:S02]  /*21b0*/  IADD3.X R7, R9, UR5, RZ, P1, !PT ;  /* 0x0000000509077c10 */ /* 0x000fe40008ffe4ff */
[----:B------:R-:W-:-:S04]  /*21c0*/  LEA R8, P1, R12, R6, 0x3 ;  /* 0x000000060c087211 */ /* 0x000fc800078218ff */
[----:B------:R-:W-:Y:S01]  /*21d0*/  LEA.HI.X R9, R12, R7, R13, 0x3, P1 ;  /* 0x000000070c097211 */ /* 0x000fe200008f1c0d */
[----:B------:R-:W-:Y:S08]  /*21e0*/  @!P0 BRA `(.L_x_35) ;  /* 0x0000007000d48947 */ /* 0x000ff00003800000 */
[----:B------:R-:W0:Y:S01]  /*21f0*/  LDC.64 R14, c[0x0][0x5b0] ;  /* 0x00016c00ff0e7b82 */ /* 0x000e220000000a00 */
[----:B------:R-:W-:Y:S01]  /*2200*/  ULDC.64 UR4, c[0x0][0x5b8] ;  /* 0x00016e0000047ab9 */ /* 0x000fe20000000a00 */
[----:B------:R-:W-:Y:S01]  /*2210*/  ISETP.GE.AND P2, PT, R0, 0x1, PT ;  /* 0x000000010000780c */ /* 0x000fe20003f46270 */
[----:B------:R-:W-:Y:S01]  /*2220*/  IMAD R21, R20, UR4, RZ ;  /* 0x0000000414157c24 */ /* 0x000fe2000f8e02ff */
[----:B------:R-:W-:Y:S01]  /*2230*/  BSSY B1, `(.L_x_36) ;  /* 0x0000013000017945 */ /* 0x000fe20003800000 */
[----:B------:R-:W-:-:S03]  /*2240*/  IMAD.WIDE.U32 R4, R22, UR4, R4 ;  /* 0x0000000416047c25 */ /* 0x000fc6000f8e0004 */
[----:B------:R-:W1:Y:S01]  /*2250*/  LDC.64 R12, c[0x0][0x5a8] ;  /* 0x00016a00ff0c7b82 */ /* 0x000e620000000a00 */
[----:B------:R-:W-:-:S04]  /*2260*/  IMAD R21, R22, UR5, R21 ;  /* 0x0000000516157c24 */ /* 0x000fc8000f8e0215 */
[----:B------:R-:W-:Y:S02]  /*2270*/  IMAD.IADD R5, R5, 0x1, R21 ;  /* 0x0000000105057824 */ /* 0x000fe400078e0215 */
[-C--:B0-----:R-:W-:Y:S01]  /*2280*/  IMAD R22, R11, R14.reuse, RZ ;  /* 0x0000000e0b167224 */ /* 0x081fe200078e02ff */
[C---:B------:R-:W-:Y:S01]  /*2290*/  SHF.L.U64.HI R11, R14.reuse, 0x3, R15 ;  /* 0x000000030e0b7819 */ /* 0x040fe2000001020f */
[----:B------:R-:W-:Y:S02]  /*22a0*/  IMAD.SHL.U32 R10, R14, 0x8, RZ ;  /* 0x000000080e0a7824 */ /* 0x000fe400078e00ff */
[----:B------:R-:W-:-:S04]  /*22b0*/  IMAD.WIDE.U32 R20, R219, R14, R4 ;  /* 0x0000000edb147225 */ /* 0x000fc800078e0004 */
[----:B------:R-:W-:-:S04]  /*22c0*/  IMAD.WIDE.U32 R10, R219, R14, R10 ;  /* 0x0000000edb0a7225 */ /* 0x000fc800078e000a */
[----:B------:R-:W-:Y:S01]  /*22d0*/  IMAD R15, R219, R15, R22 ;  /* 0x0000000fdb0f7224 */ /* 0x000fe200078e0216 */
[-C--:B-1----:R-:W-:Y:S02]  /*22e0*/  IADD3 R4, P1, P3, R4, R12.reuse, R10 ;  /* 0x0000000c04047210 */ /* 0x082fe40007b3e00a */
[----:B------:R-:W-:Y:S01]  /*22f0*/  IADD3 R10, P0, R20, R12, RZ ;  /* 0x0000000c140a7210 */ /* 0x000fe20007f1e0ff */
[----:B------:R-:W-:-:S03]  /*2300*/  IMAD.IADD R12, R15, 0x1, R11 ;  /* 0x000000010f0c7824 */ /* 0x000fc600078e020b */
[----:B------:R-:W-:Y:S02]  /*2310*/  IADD3.X R11, R13, R21, R15, P0, !PT ;  /* 0x000000150d0b7210 */ /* 0x000fe400007fe40f */
[----:B------:R-:W-:Y:S02]  /*2320*/  ISETP.LT.OR P0, PT, R3, 0x1, !P2 ;  /* 0x000000010300780c */ /* 0x000fe40005701670 */
[----:B------:R-:W-:-:S11]  /*2330*/  IADD3.X R5, R5, R13, R12, P1, P3 ;  /* 0x0000000d05057210 */ /* 0x000fd60000fe640c */
[----:B------:R-:W-:Y:S05]  /*2340*/  @P0 BRA `(.L_x_37) ;  /* 0x0000000000040947 */ /* 0x000fea0003800000 */
[----:B------:R0:W5:Y:S02]  /*2350*/  LDG.E.U8 R218, desc[UR36][R10.64] ;  /* 0x000000240ada7981 */ /* 0x000164000c1e1100 */
.L_x_37:
[----:B------:R-:W-:Y:S05]  /*2360*/  BSYNC B1 ;  /* 0x0000000000017941 */ /* 0x000fea0003800000 */
.L_x_36:
[----:B-----5:R-:W-:Y:S01]  /*2370*/  LOP3.LUT R12, R218, 0xffff, RZ, 0xc0, !PT ;  /* 0x0000ffffda0c7812 */ /* 0x020fe200078ec0ff */
[----:B------:R-:W-:Y:S01]  /*2380*/  BSSY B1, `(.L_x_38) ;  /* 0x000000b000017945 */ /* 0x000fe20003800000 */
[----:B------:R-:W-:Y:S02]  /*2390*/  ISETP.GE.AND P3, PT, R0, 0x2, PT ;  /* 0x000000020000780c */ /* 0x000fe40003f66270 */
[----:B------:R-:W-:Y:S02]  /*23a0*/  PRMT R13, R12, 0x8880, RZ ;  /* 0x000088800c0d7816 */ /* 0x000fe400000000ff */
[----:B------:R-:W-:-:S03]  /*23b0*/  ISETP.LT.OR P1, PT, R3, 0x1, !P3 ;  /* 0x000000010300780c */ /* 0x000fc60005f21670 */
[----:B------:R-:W-:-:S04]  /*23c0*/  IMAD R12, R13, R216, RZ ;  /* 0x000000d80d0c7224 */ /* 0x000fc800078e02ff */
[----:B------:R-:W-:-:S05]  /*23d0*/  @!P0 IMAD R13, R120, R217, R12 ;  /* 0x000000d9780d8224 */ /* 0x000fca00078e020c */
[----:B------:R1:W-:Y:S01]  /*23e0*/  @!P0 STG.E.U8 desc[UR36][R6.64], R13 ;  /* 0x0000000d06008986 */ /* 0x0003e2000c101124 */
[----:B------:R-:W-:Y:S05]  /*23f0*/  @P1 BRA `(.L_x_39) ;  /* 0x00000000000c1947 */ /* 0x000fea0003800000 */
[----:B------:R-:W1:Y:S02]  /*2400*/  LDG.E.U8 R218, desc[UR36][R10.64+0x1] ;  /* 0x000001240ada7981 */ /* 0x000e64000c1e1100 */
[----:B-1----:R-:W-:-:S05]  /*2410*/  PRMT R13, R218, 0x8880, RZ ;  /* 0x00008880da0d7816 */ /* 0x002fca00000000ff */
[----:B------:R-:W-:-:S07]  /*2420*/  IMAD R12, R13, R216, RZ ;  /* 0x000000d80d0c7224 */ /* 0x000fce00078e02ff */
.L_x_39:
[----:B------:R-:W-:Y:S05]  /*2430*/  BSYNC B1 ;  /* 0x0000000000017941 */ /* 0x000fea0003800000 */
.L_x_38:
[----:B------:R-:W-:Y:S01]  /*2440*/  ISETP.LT.OR P2, PT, R3, 0x9, !P2 ;  /* 0x000000090300780c */ /* 0x000fe20005741670 */
[----:B------:R-:W-:Y:S01]  /*2450*/  @!P1 IMAD R121, R121, R217, R12 ;  /* 0x000000d979799224 */ /* 0x000fe200078e020c */
[C---:B------:R-:W-:Y:S01]  /*2460*/  ISETP.GE.AND P0, PT, R0.reuse, 0xa, PT ;  /* 0x0000000a0000780c */ /* 0x040fe20003f06270 */
[----:B------:R-:W-:Y:S01]  /*2470*/  BSSY B1, `(.L_x_40) ;  /* 0x000000a000017945 */ /* 0x000fe20003800000 */
[C---:B------:R-:W-:Y:S02]  /*2480*/  ISETP.LT.OR P3, PT, R3.reuse, 0x9, !P3 ;  /* 0x000000090300780c */ /* 0x040fe40005f61670 */
[----:B------:R2:W-:Y:S01]  /*2490*/  @!P1 STG.E.U8 desc[UR36][R6.64+0x1], R121 ;  /* 0x0000017906009986 */ /* 0x0005e2000c101124 */
[----:B------:R-:W-:Y:S02]  /*24a0*/  ISETP.GE.AND P1, PT, R0, 0x9, PT ;  /* 0x000000090000780c */ /* 0x000fe40003f26270 */
[C---:B------:R-:W-:Y:S02]  /*24b0*/  ISETP.LT.OR P4, PT, R3.reuse, 0x1, !P0 ;  /* 0x000000010300780c */ /* 0x040fe40004781670 */
[----:B------:R-:W-:-:S02]  /*24c0*/  ISETP.LT.OR P5, PT, R3, 0x1, !P1 ;  /* 0x000000010300780c */ /* 0x000fc40004fa1670 */
[----:B------:R-:W-:Y:S11]  /*24d0*/  @P2 BRA `(.L_x_41) ;  /* 0x00000000000c2947 */ /* 0x000ff60003800000 */
[----:B------:R-:W1:Y:S02]  /*24e0*/  LDG.E.U8 R218, desc[UR36][R4.64] ;  /* 0x0000002404da7981 */ /* 0x000e64000c1e1100 */
[----:B-1----:R-:W-:-:S05]  /*24f0*/  PRMT R13, R218, 0x8880, RZ ;  /* 0x00008880da0d7816 */ /* 0x002fca00000000ff */
[----:B------:R-:W-:-:S07]  /*2500*/  IMAD R12, R13, R216, RZ ;  /* 0x000000d80d0c7224 */ /* 0x000fce00078e02ff */
.L_x_41:
[----:B------:R-:W-:Y:S05]  /*2510*/  BSYNC B1 ;  /* 0x0000000000017941 */ /* 0x000fea0003800000 */
.L_x_40:
[----:B-1----:R-:W-:Y:S01]  /*2520*/  @!P2 IMAD R13, R122, R217, R12 ;  /* 0x000000d97a0da224 */ /* 0x002fe200078e020c */
[----:B------:R-:W-:Y:S04]  /*2530*/  BSSY B1, `(.L_x_42) ;  /* 0x0000006000017945 */ /* 0x000fe80003800000 */
[----:B------:R1:W-:Y:S01]  /*2540*/  @!P2 STG.E.U8 desc[UR36][R8.64], R13 ;  /* 0x0000000d0800a986 */ /* 0x0003e2000c101124 */
[----:B------:R-:W-:Y:S05]  /*2550*/  @P3 BRA `(.L_x_43) ;  /* 0x00000000000c3947 */ /* 0x000fea0003800000 */
[----:B------:R-:W1:Y:S02]  /*2560*/  LDG.E.U8 R218, desc[UR36][R4.64+0x1] ;  /* 0x0000012404da7981 */ /* 0x000e64000c1e1100 */
[----:B-1----:R-:W-:-:S05]  /*2570*/  PRMT R13, R218, 0x8880, RZ ;  /* 0x00008880da0d7816 */ /* 0x002fca00000000ff */
[----:B------:R-:W-:-:S07]  /*2580*/  IMAD R12, R13, R216, RZ ;  /* 0x000000d80d0c7224 */ /* 0x000fce00078e02ff */
.L_x_43:
[----:B------:R-:W-:Y:S05]  /*2590*/  BSYNC B1 ;  /* 0x0000000000017941 */ /* 0x000fea0003800000 */
.L_x_42:
[----:B------:R-:W-:Y:S01]  /*25a0*/  @!P3 IMAD R123, R123, R217, R12 ;  /* 0x000000d97b7bb224 */ /* 0x000fe200078e020c */
[----:B------:R-:W-:Y:S04]  /*25b0*/  BSSY B1, `(.L_x_44) ;  /* 0x0000006000017945 */ /* 0x000fe80003800000 */
[----:B------:R3:W-:Y:S01]  /*25c0*/  @!P3 STG.E.U8 desc[UR36][R8.64+0x1], R123 ;  /* 0x0000017b0800b986 */ /* 0x0007e2000c101124 */
[----:B------:R-:W-:Y:S05]  /*25d0*/  @P5 BRA `(.L_x_45) ;  /* 0x00000000000c5947 */ /* 0x000fea0003800000 */
[----:B------:R-:W1:Y:S02]  /*25e0*/  LDG.E.U8 R218, desc[UR36][R10.64+0x8] ;  /* 0x000008240ada7981 */ /* 0x000e64000c1e1100 */
[----:B-1----:R-:W-:-:S05]  /*25f0*/  PRMT R13, R218, 0x8880, RZ ;  /* 0x00008880da0d7816 */ /* 0x002fca00000000ff */
[----:B------:R-:W-:-:S07]  /*2600*/  IMAD R12, R13, R216, RZ ;  /* 0x000000d80d0c7224 */ /* 0x000fce00078e02ff */
.L_x_45:
[----:B------:R-:W-:Y:S05]  /*2610*/  BSYNC B1 ;  /* 0x0000000000017941 */ /* 0x000fea0003800000 */
.L_x_44:
[----:B-1----:R-:W-:Y:S01]  /*2620*/  @!P5 IMAD R13, R124, R217, R12 ;  /* 0x000000d97c0dd224 */ /* 0x002fe200078e020c */
[----:B------:R-:W-:Y:S04]  /*2630*/  BSSY B1, `(.L_x_46) ;  /* 0x0000006000017945 */ /* 0x000fe80003800000 */
[----:B------:R1:W-:Y:S01]  /*2640*/  @!P5 STG.E.U8 desc[UR36][R6.64+0x8], R13 ;  /* 0x0000080d0600d986 */ /* 0x0003e2000c101124 */
[----:B------:R-:W-:Y:S05]  /*2650*/  @P4 BRA `(.L_x_47) ;  /* 0x00000000000c4947 */ /* 0x000fea0003800000 */
[----:B------:R-:W1:Y:S02]  /*2660*/  LDG.E.U8 R218, desc[UR36][R10.64+0x9] ;  /* 0x000009240ada7981 */ /* 0x000e64000c1e1100 */
[----:B-1----:R-:W-:-:S05]  /*2670*/  PRMT R13, R218, 0x8880, RZ ;  /* 0x00008880da0d7816 */ /* 0x002fca00000000ff */
[----:B------:R-:W-:-:S07]  /*2680*/  IMAD R12, R13, R216, RZ ;  /* 0x000000d80d0c7224 */ /* 0x000fce00078e02ff */
.L_x_47:
[----:B------:R-:W-:Y:S05]  /*2690*/  BSYNC B1 ;  /* 0x0000000000017941 */ /* 0x000fea0003800000 */
.L_x_46:
[----:B------:R-:W-:Y:S01]  /*26a0*/  ISETP.LT.OR P1, PT, R3, 0x9, !P1 ;  /* 0x000000090300780c */ /* 0x000fe20004f21670 */
[----:B------:R-:W-:Y:S01]  /*26b0*/  @!P4 IMAD R125, R125, R217, R12 ;  /* 0x000000d97d7dc224 */ /* 0x000fe200078e020c */
[C---:B------:R-:W-:Y:S01]  /*26c0*/  ISETP.GE.AND P3, PT, R0.reuse, 0x11, PT ;  /* 0x000000110000780c */ /* 0x040fe20003f66270 */
[----:B------:R-:W-:Y:S01]  /*26d0*/  BSSY B1, `(.L_x_48) ;  /* 0x000000a000017945 */ /* 0x000fe20003800000 */
[----:B------:R-:W-:Y:S02]  /*26e0*/  ISETP.GE.AND P2, PT, R0, 0x12, PT ;  /* 0x000000120000780c */ /* 0x000fe40003f46270 */
[----:B------:R4:W-:Y:S01]  /*26f0*/  @!P4 STG.E.U8 desc[UR36][R6.64+0x9], R125 ;  /* 0x0000097d0600c986 */ /* 0x0009e2000c101124 */
[C---:B------:R-:W-:Y:S02]  /*2700*/  ISETP.LT.OR P0, PT, R3.reuse, 0x9, !P0 ;  /* 0x000000090300780c */ /* 0x040fe40004701670 */
[C---:B------:R-:W-:Y:S02]  /*2710*/  ISETP.LT.OR P5, PT, R3.reuse, 0x1, !P3 ;  /* 0x000000010300780c */ /* 0x040fe40005fa1670 */
[----:B------:R-:W-:-:S02]  /*2720*/  ISETP.LT.OR P4, PT, R3, 0x1, !P2 ;  /* 0x000000010300780c */ /* 0x000fc40005781670 */
[----:B------:R-:W-:Y:S11]  /*2730*/  @P1 BRA `(.L_x_49) ;  /* 0x00000000000c1947 */ /* 0x000ff60003800000 */
[----:B------:R-:W1:Y:S02]  /*2740*/  LDG.E.U8 R218, desc[UR36][R4.64+0x8] ;  /* 0x0000082404da7981 */ /* 0x000e64000c1e1100 */
[----:B-1----:R-:W-:-:S05]  /*2750*/  PRMT R13, R218, 0x8880, RZ ;  /* 0x00008880da0d7816 */ /* 0x002fca00000000ff */
[----:B------:R-:W-:-:S07]  /*2760*/  IMAD R12, R13, R216, RZ ;  /* 0x000000d80d0c7224 */ /* 0x000fce00078e02ff */
.L_x_49:
[----:B------:R-:W-:Y:S05]  /*2770*/  BSYNC B1 ;  /* 0x0000000000017941 */ /* 0x000fea0003800000 */
.L_x_48:
[----:B-1----:R-:W-:Y:S01]  /*2780*/  @!P1 IMAD R13, R126, R217, R12 ;  /* 0x000000d97e0d9224 */ /* 0x002fe200078e020c */
[----:B------:R-:W-:Y:S04]  /*2790*/  BSSY B1, `(.L_x_50) ;  /* 0x0000006000017945 */ /* 0x000fe80003800000 */
[----:B------:R1:W-:Y:S01]  /*27a0*/  @!P1 STG.E.U8 desc[UR36][R8.64+0x8], R13 ;  /* 0x0000080d08009986 */ /* 0x0003e2000c101124 */
[----:B------:R-:W-:Y:S05]  /*27b0*/  @P0 BRA `(.L_x_51) ;  /* 0x00000000000c0947 */ /* 0x000fea0003800000 */
[----:B------:R-:W1:Y:S02]  /*27c0*/  LDG.E.U8 R218, desc[UR36][R4.64+0x9] ;  /* 0x0000092404da7981 */ /* 0x000e64000c1e1100 */
[----:B-1----:R-:W-:-:S05]  /*27d0*/  PRMT R13, R218, 0x8880, RZ ;  /* 0x00008880da0d7816 */ /* 0x002fca00000000ff */
[----:B------:R-:W-:-:S07]  /*27e0*/  IMAD R12, R13, R216, RZ ;  /* 0x000000d80d0c7224 */ /* 0x000fce00078e02ff */
.L_x_51:
[----:B------:R-:W-:Y:S05]  /*27f0*/  BSYNC B1 ;  /* 0x0000000000017941 */ /* 0x000fea0003800000 */
.L_x_50:
[----:B------:R-:W-:Y:S01]  /*2800*/  @!P0 IMAD R127, R127, R217, R12 ;  /* 0x000000d97f7f8224 */ /* 0x000fe200078e020c */
[----:B------:R-:W-:Y:S04]  /*2810*/  BSSY B1, `(.L_x_52) ;  /* 0x0000006000017945 */ /* 0x000fe80003800000 */
[----:B------:R0:W-:Y:S01]  /*2820*/  @!P0 STG.E.U8 desc[UR36][R8.64+0x9], R127 ;  /* 0x0000097f08008986 */ /* 0x0001e2000c101124 */
[----:B------:R-:W-:Y:S05]  /*2830*/  @P5 BRA `(.L_x_53) ;  /* 0x00000000000c5947 */ /* 0x000fea0003800000 */
[----:B------:R-:W1:Y:S02]  /*2840*/  LDG.E.U8 R218, desc[UR36][R10.64+0x10] ;  /* 0x000010240ada7981 */ /* 0x000e64000c1e1100 */
[----:B-1----:R-:W-:-:S05]  /*2850*/  PRMT R13, R218, 0x8880, RZ ;  /* 0x00008880da0d7816 */ /* 0x002fca00000000ff */
[----:B------:R-:W-:-:S07]  /*2860*/  IMAD R12, R13, R216, RZ ;  /* 0x000000d80d0c7224 */ /* 0x000fce00078e02ff */
.L_x_53:
[----:B------:R-:W-:Y:S05]  /*2870*/  BSYNC B1 ;  /* 0x0000000000017941 */ /* 0x000fea0003800000 */
.L_x_52:
[----:B-1----:R-:W-:Y:S01]  /*2880*/  @!P5 IMAD R13, R128, R217, R12 ;  /* 0x000000d9800dd224 */ /* 0x002fe200078e020c */
[----:B------:R-:W-:Y:S04]  /*2890*/  BSSY B1, `(.L_x_54) ;  /* 0x0000006000017945 */ /* 0x000fe80003800000 */
[----:B------:R1:W-:Y:S01]  /*28a0*/  @!P5 STG.E.U8 desc[UR36][R6.64+0x10], R13 ;  /* 0x0000100d0600d986 */ /* 0x0003e2000c101124 */
[----:B------:R-:W-:Y:S05]  /*28b0*/  @P4 BRA `(.L_x_55) ;  /* 0x00000000000c4947 */ /* 0x000fea0003800000 */
[----:B------:R-:W1:Y:S02]  /*28c0*/  LDG.E.U8 R218, desc[UR36][R10.64+0x11] ;  /* 0x000011240ada7981 */ /* 0x000e64000c1e1100 */
[----:B-1----:R-:W-:-:S05]  /*28d0*/  PRMT R13, R218, 0x8880, RZ ;  /* 0x00008880da0d7816 */ /* 0x002fca00000000ff */
[----:B------:R-:W-:-:S07]  /*28e0*/  IMAD R12, R13, R216, RZ ;  /* 0x000000d80d0c7224 */ /* 0x000fce00078e02ff */
.L_x_55:
[----:B------:R-:W-:Y:S05]  /*28f0*/  BSYNC B1 ;  /* 0x0000000000017941 */ /* 0x000fea0003800000 */
.L_x_54:
        /* <DEDUP_REMOVED lines=13> */
.L_x_57:
[----:B------:R-:W-:Y:S05]  /*29d0*/  BSYNC B1 ;  /* 0x0000000000017941 */ /* 0x000fea0003800000 */
.L_x_56:
[----:B-1----:R-:W-:Y:S01]  /*29e0*/  @!P3 IMAD R13, R130, R217, R12 ;  /* 0x000000d9820db224 */ /* 0x002fe200078e020c */
[----:B------:R-:W-:Y:S04]  /*29f0*/  BSSY B1, `(.L_x_58) ;  /* 0x0000006000017945 */ /* 0x000fe80003800000 */
[----:B------:R1:W-:Y:S01]  /*2a00*/  @!P3 STG.E.U8 desc[UR36][R8.64+0x10], R13 ;  /* 0x0000100d0800b986 */ /* 0x0003e2000c101124 */
[----:B------:R-:W-:Y:S05]  /*2a10*/  @P2 BRA `(.L_x_59) ;  /* 0x00000000000c2947 */ /* 0x000fea0003800000 */
[----:B------:R-:W1:Y:S02]  /*2a20*/  LDG.E.U8 R218, desc[UR36][R4.64+0x11] ;  /* 0x0000112404da7981 */ /* 0x000e64000c1e1100 */
[----:B-1----:R-:W-:-:S05]  /*2a30*/  PRMT R13, R218, 0x8880, RZ ;  /* 0x00008880da0d7816 */ /* 0x002fca00000000ff */
[----:B------:R-:W-:-:S07]  /*2a40*/  IMAD R12, R13, R216, RZ ;  /* 0x000000d80d0c7224 */ /* 0x000fce00078e02ff */
.L_x_59:
[----:B------:R-:W-:Y:S05]  /*2a50*/  BSYNC B1 ;  /* 0x0000000000017941 */ /* 0x000fea0003800000 */
.L_x_58:
[----:B------:R-:W-:Y:S01]  /*2a60*/  @!P2 IMAD R131, R131, R217, R12 ;  /* 0x000000d98383a224 */ /* 0x000fe200078e020c */
[----:B------:R-:W-:Y:S04]  /*2a70*/  BSSY B1, `(.L_x_60) ;  /* 0x0000006000017945 */ /* 0x000fe80003800000 */
[----:B------:R0:W-:Y:S01]  /*2a80*/  @!P2 STG.E.U8 desc[UR36][R8.64+0x11], R131 ;  /* 0x000011830800a986 */ /* 0x0001e2000c101124 */
[----:B------:R-:W-:Y:S05]  /*2a90*/  @P5 BRA `(.L_x_61) ;  /* 0x00000000000c5947 */ /* 0x000fea0003800000 */
[----:B------:R-:W1:Y:S02]  /*2aa0*/  LDG.E.U8 R218, desc[UR36][R10.64+0x18] ;  /* 0x000018240ada7981 */ /* 0x000e64000c1e1100 */
[----:B-1----:R-:W-:-:S05]  /*2ab0*/  PRMT R13, R218, 0x8880, RZ ;  /* 0x00008880da0d7816 */ /* 0x002fca00000000ff */
[----:B------:R-:W-:-:S07]  /*2ac0*/  IMAD R12, R13, R216, RZ ;  /* 0x000000d80d0c7224 */ /* 0x000fce00078e02ff */
.L_x_61:
[----:B------:R-:W-:Y:S05]  /*2ad0*/  BSYNC B1 ;  /* 0x0000000000017941 */ /* 0x000fea0003800000 */
.L_x_60:
[----:B-1----:R-:W-:Y:S01]  /*2ae0*/  @!P5 IMAD R13, R132, R217, R12 ;  /* 0x000000d9840dd224 */ /* 0x002fe200078e020c */
[----:B------:R-:W-:Y:S04]  /*2af0*/  BSSY B1, `(.L_x_62) ;  /* 0x0000006000017945 */ /* 0x000fe80003800000 */
[----:B------:R1:W-:Y:S01]  /*2b00*/  @!P5 STG.E.U8 desc[UR36][R6.64+0x18], R13 ;  /* 0x0000180d0600d986 */ /* 0x0003e2000c101124 */
[----:B------:R-:W-:Y:S05]  /*2b10*/  @P4 BRA `(.L_x_63) ;  /* 0x00000000000c4947 */ /* 0x000fea0003800000 */
[----:B------:R-:W1:Y:S02]  /*2b20*/  LDG.E.U8 R218, desc[UR36][R10.64+0x19] ;  /* 0x000019240ada7981 */ /* 0x000e64000c1e1100 */
[----:B-1----:R-:W-:-:S05]  /*2b30*/  PRMT R13, R218, 0x8880, RZ ;  /* 0x00008880da0d7816 */ /* 0x002fca00000000ff */
[----:B------:R-:W-:-:S07]  /*2b40*/  IMAD R12, R13, R216, RZ ;  /* 0x000000d80d0c7224 */ /* 0x000fce00078e02ff */
.L_x_63:
[----:B------:R-:W-:Y:S05]  /*2b50*/  BSYNC B1 ;  /* 0x0000000000017941 */ /* 0x000fea0003800000 */
.L_x_62:
        /* <DEDUP_REMOVED lines=13> */
.L_x_65:
[----:B------:R-:W-:Y:S05]  /*2c30*/  BSYNC B1 ;  /* 0x0000000000017941 */ /* 0x000fea0003800000 */
.L_x_64:
[----:B-1----:R-:W-:Y:S01]  /*2c40*/  @!P1 IMAD R13, R134, R217, R12 ;  /* 0x000000d9860d9224 */ /* 0x002fe200078e020c */
[----:B------:R-:W-:Y:S04]  /*2c50*/  BSSY B1, `(.L_x_66) ;  /* 0x0000006000017945 */ /* 0x000fe80003800000 */
[----:B------:R1:W-:Y:S01]  /*2c60*/  @!P1 STG.E.U8 desc[UR36][R8.64+0x18], R13 ;  /* 0x0000180d08009986 */ /* 0x0003e2000c101124 */
[----:B------:R-:W-:Y:S05]  /*2c70*/  @P0 BRA `(.L_x_67) ;  /* 0x00000000000c0947 */ /* 0x000fea0003800000 */
[----:B------:R-:W1:Y:S02]  /*2c80*/  LDG.E.U8 R218, desc[UR36][R4.64+0x19] ;  /* 0x0000192404da7981 */ /* 0x000e64000c1e1100 */
[----:B-1----:R-:W-:-:S05]  /*2c90*/  PRMT R13, R218, 0x8880, RZ ;  /* 0x00008880da0d7816 */ /* 0x002fca00000000ff */
[----:B------:R-:W-:-:S07]  /*2ca0*/  IMAD R12, R13, R216, RZ ;  /* 0x000000d80d0c7224 */ /* 0x000fce00078e02ff */
.L_x_67:
[----:B------:R-:W-:Y:S05]  /*2cb0*/  BSYNC B1 ;  /* 0x0000000000017941 */ /* 0x000fea0003800000 */
.L_x_66:
[----:B------:R-:W-:Y:S01]  /*2cc0*/  @!P0 IMAD R135, R135, R217, R12 ;  /* 0x000000d987878224 */ /* 0x000fe200078e020c */
[----:B------:R-:W-:Y:S04]  /*2cd0*/  BSSY B1, `(.L_x_68) ;  /* 0x0000006000017945 */ /* 0x000fe80003800000 */
[----:B------:R0:W-:Y:S01]  /*2ce0*/  @!P0 STG.E.U8 desc[UR36][R8.64+0x19], R135 ;  /* 0x0000198708008986 */ /* 0x0001e2000c101124 */
[----:B------:R-:W-:Y:S05]  /*2cf0*/  @P5 BRA `(.L_x_69) ;  /* 0x00000000000c5947 */ /* 0x000fea0003800000 */
[----:B------:R-:W1:Y:S02]  /*2d00*/  LDG.E.U8 R218, desc[UR36][R10.64+0x20] ;  /* 0x000020240ada7981 */ /* 0x000e64000c1e1100 */
[----:B-1----:R-:W-:-:S05]  /*2d10*/  PRMT R13, R218, 0x8880, RZ ;  /* 0x00008880da0d7816 */ /* 0x002fca00000000ff */
[----:B------:R-:W-:-:S07]  /*2d20*/  IMAD R12, R13, R216, RZ ;  /* 0x000000d80d0c7224 */ /* 0x000fce00078e02ff */
.L_x_69:
[----:B------:R-:W-:Y:S05]  /*2d30*/  BSYNC B1 ;  /* 0x0000000000017941 */ /* 0x000fea0003800000 */
.L_x_68:
[----:B-1----:R-:W-:Y:S01]  /*2d40*/  @!P5 IMAD R13, R136, R217, R12 ;  /* 0x000000d9880dd224 */ /* 0x002fe200078e020c */
[----:B------:R-:W-:Y:S04]  /*2d50*/  BSSY B1, `(.L_x_70) ;  /* 0x0000006000017945 */ /* 0x000fe80003800000 */
[----:B------:R1:W-:Y:S01]  /*2d60*/  @!P5 STG.E.U8 desc[UR36][R6.64+0x20], R13 ;  /* 0x0000200d0600d986 */ /* 0x0003e2000c101124 */
[----:B------:R-:W-:Y:S05]  /*2d70*/  @P4 BRA `(.L_x_71) ;  /* 0x00000000000c4947 */ /* 0x000fea0003800000 */
[----:B------:R-:W1:Y:S02]  /*2d80*/  LDG.E.U8 R218, desc[UR36][R10.64+0x21] ;  /* 0x000021240ada7981 */ /* 0x000e64000c1e1100 */
[----:B-1----:R-:W-:-:S05]  /*2d90*/  PRMT R13, R218, 0x8880, RZ ;  /* 0x00008880da0d7816 */ /* 0x002fca00000000ff */
[----:B------:R-:W-:-:S07]  /*2da0*/  IMAD R12, R13, R216, RZ ;  /* 0x000000d80d0c7224 */ /* 0x000fce00078e02ff */
.L_x_71:
[----:B------:R-:W-:Y:S05]  /*2db0*/  BSYNC B1 ;  /* 0x0000000000017941 */ /* 0x000fea0003800000 */
.L_x_70:
        /* <DEDUP_REMOVED lines=13> */
.L_x_73:
[----:B------:R-:W-:Y:S05]  /*2e90*/  BSYNC B1 ;  /* 0x0000000000017941 */ /* 0x000fea0003800000 */
.L_x_72:
[----:B-1----:R-:W-:Y:S01]  /*2ea0*/  @!P3 IMAD R13, R138, R217, R12 ;  /* 0x000000d98a0db224 */ /* 0x002fe200078e020c */
[----:B------:R-:W-:Y:S04]  /*2eb0*/  BSSY B1, `(.L_x_74) ;  /* 0x0000006000017945 */ /* 0x000fe80003800000 */
[----:B------:R1:W-:Y:S01]  /*2ec0*/  @!P3 STG.E.U8 desc[UR36][R8.64+0x20], R13 ;  /* 0x0000200d0800b986 */ /* 0x0003e2000c101124 */
[----:B------:R-:W-:Y:S05]  /*2ed0*/  @P2 BRA `(.L_x_75) ;  /* 0x00000000000c2947 */ /* 0x000fea0003800000 */
[----:B------:R-:W1:Y:S02]  /*2ee0*/  LDG.E.U8 R218, desc[UR36][R4.64+0x21] ;  /* 0x0000212404da7981 */ /* 0x000e64000c1e1100 */
[----:B-1----:R-:W-:-:S05]  /*2ef0*/  PRMT R13, R218, 0x8880, RZ ;  /* 0x00008880da0d7816 */ /* 0x002fca00000000ff */
[----:B------:R-:W-:-:S07]  /*2f00*/  IMAD R12, R13, R216, RZ ;  /* 0x000000d80d0c7224 */ /* 0x000fce00078e02ff */
.L_x_75:
[----:B------:R-:W-:Y:S05]  /*2f10*/  BSYNC B1 ;  /* 0x0000000000017941 */ /* 0x000fea0003800000 */
.L_x_74:
[----:B------:R-:W-:Y:S01]  /*2f20*/  @!P2 IMAD R139, R139, R217, R12 ;  /* 0x000000d98b8ba224 */ /* 0x000fe200078e020c */
[----:B------:R-:W-:Y:S04]  /*2f30*/  BSSY B1, `(.L_x_76) ;  /* 0x0000006000017945 */ /* 0x000fe80003800000 */
[----:B------:R0:W-:Y:S01]  /*2f40*/  @!P2 STG.E.U8 desc[UR36][R8.64+0x21], R139 ;  /* 0x0000218b0800a986 */ /* 0x0001e2000c101124 */
[----:B------:R-:W-:Y:S05]  /*2f50*/  @P5 BRA `(.L_x_77) ;  /* 0x00000000000c5947 */ /* 0x000fea0003800000 */
[----:B------:R-:W1:Y:S02]  /*2f60*/  LDG.E.U8 R218, desc[UR36][R10.64+0x28] ;  /* 0x000028240ada7981 */ /* 0x000e64000c1e1100 */
[----:B-1----:R-:W-:-:S05]  /*2f70*/  PRMT R13, R218, 0x8880, RZ ;  /* 0x00008880da0d7816 */ /* 0x002fca00000000ff */
[----:B------:R-:W-:-:S07]  /*2f80*/  IMAD R12, R13, R216, RZ ;  /* 0x000000d80d0c7224 */ /* 0x000fce00078e02ff */
.L_x_77:
[----:B------:R-:W-:Y:S05]  /*2f90*/  BSYNC B1 ;  /* 0x0000000000017941 */ /* 0x000fea0003800000 */
.L_x_76:
[----:B-1----:R-:W-:Y:S01]  /*2fa0*/  @!P5 IMAD R13, R140, R217, R12 ;  /* 0x000000d98c0dd224 */ /* 0x002fe200078e020c */
[----:B------:R-:W-:Y:S04]  /*2fb0*/  BSSY B1, `(.L_x_78) ;  /* 0x0000006000017945 */ /* 0x000fe80003800000 */
[----:B------:R1:W-:Y:S01]  /*2fc0*/  @!P5 STG.E.U8 desc[UR36][R6.64+0x28], R13 ;  /* 0x0000280d0600d986 */ /* 0x0003e2000c101124 */
[----:B------:R-:W-:Y:S05]  /*2fd0*/  @P4 BRA `(.L_x_79) ;  /* 0x00000000000c4947 */ /* 0x000fea0003800000 */
[----:B------:R-:W1:Y:S02]  /*2fe0*/  LDG.E.U8 R218, desc[UR36][R10.64+0x29] ;  /* 0x000029240ada7981 */ /* 0x000e64000c1e1100 */
[----:B-1----:R-:W-:-:S05]  /*2ff0*/  PRMT R13, R218, 0x8880, RZ ;  /* 0x00008880da0d7816 */ /* 0x002fca00000000ff */
[----:B------:R-:W-:-:S07]  /*3000*/  IMAD R12, R13, R216, RZ ;  /* 0x000000d80d0c7224 */ /* 0x000fce00078e02ff */
.L_x_79:
[----:B------:R-:W-:Y:S05]  /*3010*/  BSYNC B1 ;  /* 0x0000000000017941 */ /* 0x000fea0003800000 */
.L_x_78:
        /* <DEDUP_REMOVED lines=13> */
.L_x_81:
[----:B------:R-:W-:Y:S05]  /*30f0*/  BSYNC B1 ;  /* 0x0000000000017941 */ /* 0x000fea0003800000 */
.L_x_80:
[----:B-1----:R-:W-:Y:S01]  /*3100*/  @!P1 IMAD R13, R142, R217, R12 ;  /* 0x000000d98e0d9224 */ /* 0x002fe200078e020c */
[----:B------:R-:W-:Y:S04]  /*3110*/  BSSY B1, `(.L_x_82) ;  /* 0x0000006000017945 */ /* 0x000fe80003800000 */
[----:B------:R1:W-:Y:S01]  /*3120*/  @!P1 STG.E.U8 desc[UR36][R8.64+0x28], R13 ;  /* 0x0000280d08009986 */ /* 0x0003e2000c101124 */
[----:B------:R-:W-:Y:S05]  /*3130*/  @P0 BRA `(.L_x_83) ;  /* 0x00000000000c0947 */ /* 0x000fea0003800000 */
[----:B------:R-:W1:Y:S02]  /*3140*/  LDG.E.U8 R218, desc[UR36][R4.64+0x29] ;  /* 0x0000292404da7981 */ /* 0x000e64000c1e1100 */
[----:B-1----:R-:W-:-:S05]  /*3150*/  PRMT R13, R218, 0x8880, RZ ;  /* 0x00008880da0d7816 */ /* 0x002fca00000000ff */
[----:B------:R-:W-:-:S07]  /*3160*/  IMAD R12, R13, R216, RZ ;  /* 0x000000d80d0c7224 */ /* 0x000fce00078e02ff */
.L_x_83:
[----:B------:R-:W-:Y:S05]  /*3170*/  BSYNC B1 ;  /* 0x0000000000017941 */ /* 0x000fea0003800000 */
.L_x_82:
[----:B------:R-:W-:Y:S01]  /*3180*/  @!P0 IMAD R143, R143, R217, R12 ;  /* 0x000000d98f8f8224 */ /* 0x000fe200078e020c */
[----:B------:R-:W-:Y:S04]  /*3190*/  BSSY B1, `(.L_x_84) ;  /* 0x0000006000017945 */ /* 0x000fe80003800000 */
[----:B------:R0:W-:Y:S01]  /*31a0*/  @!P0 STG.E.U8 desc[UR36][R8.64+0x29], R143 ;  /* 0x0000298f08008986 */ /* 0x0001e2000c101124 */
[----:B------:R-:W-:Y:S05]  /*31b0*/  @P5 BRA `(.L_x_85) ;  /* 0x00000000000c5947 */ /* 0x000fea0003800000 */
[----:B------:R-:W1:Y:S02]  /*31c0*/  LDG.E.U8 R218, desc[UR36][R10.64+0x30] ;  /* 0x000030240ada7981 */ /* 0x000e64000c1e1100 */
[----:B-1----:R-:W-:-:S05]  /*31d0*/  PRMT R13, R218, 0x8880, RZ ;  /* 0x00008880da0d7816 */ /* 0x002fca00000000ff */
[----:B------:R-:W-:-:S07]  /*31e0*/  IMAD R12, R13, R216, RZ ;  /* 0x000000d80d0c7224 */ /* 0x000fce00078e02ff */
.L_x_85:
[----:B------:R-:W-:Y:S05]  /*31f0*/  BSYNC B1 ;  /* 0x0000000000017941 */ /* 0x000fea0003800000 */
.L_x_84:
[----:B-1----:R-:W-:Y:S01]  /*3200*/  @!P5 IMAD R13, R144, R217, R12 ;  /* 0x000000d9900dd224 */ /* 0x002fe200078e020c */
[----:B------:R-:W-:Y:S04]  /*3210*/  BSSY B1, `(.L_x_86) ;  /* 0x0000006000017945 */ /* 0x000fe80003800000 */
[----:B------:R1:W-:Y:S01]  /*3220*/  @!P5 STG.E.U8 desc[UR36][R6.64+0x30], R13 ;  /* 0x0000300d0600d986 */ /* 0x0003e2000c101124 */
[----:B------:R-:W-:Y:S05]  /*3230*/  @P4 BRA `(.L_x_87) ;  /* 0x00000000000c4947 */ /* 0x000fea0003800000 */
[----:B------:R-:W1:Y:S02]  /*3240*/  LDG.E.U8 R218, desc[UR36][R10.64+0x31] ;  /* 0x000031240ada7981 */ /* 0x000e64000c1e1100 */
[----:B-1----:R-:W-:-:S05]  /*3250*/  PRMT R13, R218, 0x8880, RZ ;  /* 0x00008880da0d7816 */ /* 0x002fca00000000ff */
[----:B------:R-:W-:-:S07]  /*3260*/  IMAD R12, R13, R216, RZ ;  /* 0x000000d80d0c7224 */ /* 0x000fce00078e02ff */
.L_x_87:
[----:B------:R-:W-:Y:S05]  /*3270*/  BSYNC B1 ;  /* 0x0000000000017941 */ /* 0x000fea0003800000 */
.L_x_86:
        /* <DEDUP_REMOVED lines=13> */
.L_x_89:
[----:B------:R-:W-:Y:S05]  /*3350*/  BSYNC B1 ;  /* 0x0000000000017941 */ /* 0x000fea0003800000 */
.L_x_88:
[----:B-1----:R-:W-:Y:S01]  /*3360*/  @!P3 IMAD R13, R146, R217, R12 ;  /* 0x000000d9920db224 */ /* 0x002fe200078e020c */
[----:B------:R-:W-:Y:S04]  /*3370*/  BSSY B1, `(.L_x_90) ;  /* 0x0000006000017945 */ /* 0x000fe80003800000 */
[----:B------:R1:W-:Y:S01]  /*3380*/  @!P3 STG.E.U8 desc[UR36][R8.64+0x30], R13 ;  /* 0x0000300d0800b986 */ /* 0x0003e2000c101124 */
[----:B------:R-:W-:Y:S05]  /*3390*/  @P2 BRA `(.L_x_91) ;  /* 0x00000000000c2947 */ /* 0x000fea0003800000 */
[----:B------:R-:W1:Y:S02]  /*33a0*/  LDG.E.U8 R218, desc[UR36][R4.64+0x31] ;  /* 0x0000312404da7981 */ /* 0x000e64000c1e1100 */
[----:B-1----:R-:W-:-:S05]  /*33b0*/  PRMT R13, R218, 0x8880, RZ ;  /* 0x00008880da0d7816 */ /* 0x002fca00000000ff */
[----:B------:R-:W-:-:S07]  /*33c0*/  IMAD R12, R13, R216, RZ ;  /* 0x000000d80d0c7224 */ /* 0x000fce00078e02ff */
.L_x_91:
[----:B------:R-:W-:Y:S05]  /*33d0*/  BSYNC B1 ;  /* 0x0000000000017941 */ /* 0x000fea0003800000 */
.L_x_90:
[----:B------:R-:W-:Y:S01]  /*33e0*/  @!P2 IMAD R147, R147, R217, R12 ;  /* 0x000000d99393a224 */ /* 0x000fe200078e020c */
[----:B------:R-:W-:Y:S04]  /*33f0*/  BSSY B1, `(.L_x_92) ;  /* 0x0000006000017945 */ /* 0x000fe80003800000 */
[----:B------:R0:W-:Y:S01]  /*3400*/  @!P2 STG.E.U8 desc[UR36][R8.64+0x31], R147 ;  /* 0x000031930800a986 */ /* 0x0001e2000c101124 */
[----:B------:R-:W-:Y:S05]  /*3410*/  @P5 BRA `(.L_x_93) ;  /* 0x00000000000c5947 */ /* 0x000fea0003800000 */
[----:B------:R-:W1:Y:S02]  /*3420*/  LDG.E.U8 R218, desc[UR36][R10.64+0x38] ;  /* 0x000038240ada7981 */ /* 0x000e64000c1e1100 */
[----:B-1----:R-:W-:-:S05]  /*3430*/  PRMT R13, R218, 0x8880, RZ ;  /* 0x00008880da0d7816 */ /* 0x002fca00000000ff */
[----:B------:R-:W-:-:S07]  /*3440*/  IMAD R12, R13, R216, RZ ;  /* 0x000000d80d0c7224 */ /* 0x000fce00078e02ff */
.L_x_93:
[----:B------:R-:W-:Y:S05]  /*3450*/  BSYNC B1 ;  /* 0x0000000000017941 */ /* 0x000fea0003800000 */
.L_x_92:
[----:B-1----:R-:W-:Y:S01]  /*3460*/  @!P5 IMAD R13, R148, R217, R12 ;  /* 0x000000d9940dd224 */ /* 0x002fe200078e020c */
[----:B------:R-:W-:Y:S04]  /*3470*/  BSSY B1, `(.L_x_94) ;  /* 0x0000006000017945 */ /* 0x000fe80003800000 */
[----:B------:R1:W-:Y:S01]  /*3480*/  @!P5 STG.E.U8 desc[UR36][R6.64+0x38], R13 ;  /* 0x0000380d0600d986 */ /* 0x0003e2000c101124 */
[----:B------:R-:W-:Y:S05]  /*3490*/  @P4 BRA `(.L_x_95) ;  /* 0x00000000000c4947 */ /* 0x000fea0003800000 */
[----:B------:R-:W1:Y:S02]  /*34a0*/  LDG.E.U8 R218, desc[UR36][R10.64+0x39] ;  /* 0x000039240ada7981 */ /* 0x000e64000c1e1100 */
[----:B-1----:R-:W-:-:S05]  /*34b0*/  PRMT R13, R218, 0x8880, RZ ;  /* 0x00008880da0d7816 */ /* 0x002fca00000000ff */
[----:B------:R-:W-:-:S07]  /*34c0*/  IMAD R12, R13, R216, RZ ;  /* 0x000000d80d0c7224 */ /* 0x000fce00078e02ff */
.L_x_95:
[----:B------:R-:W-:Y:S05]  /*34d0*/  BSYNC B1 ;  /* 0x0000000000017941 */ /* 0x000fea0003800000 */
.L_x_94:
        /* <DEDUP_REMOVED lines=13> */
.L_x_97:
[----:B------:R-:W-:Y:S05]  /*35b0*/  BSYNC B1 ;  /* 0x0000000000017941 */ /* 0x000fea0003800000 */
.L_x_96:
[----:B-1----:R-:W-:Y:S01]  /*35c0*/  @!P1 IMAD R13, R150, R217, R12 ;  /* 0x000000d9960d9224 */ /* 0x002fe200078e020c */
[----:B------:R-:W-:Y:S04]  /*35d0*/  BSSY B1, `(.L_x_98) ;  /* 0x0000006000017945 */ /* 0x000fe80003800000 */
[----:B------:R1:W-:Y:S01]  /*35e0*/  @!P1 STG.E.U8 desc[UR36][R8.64+0x38], R13 ;  /* 0x0000380d08009986 */ /* 0x0003e2000c101124 */
[----:B------:R-:W-:Y:S05]  /*35f0*/  @P0 BRA `(.L_x_99) ;  /* 0x00000000000c0947 */ /* 0x000fea0003800000 */
[----:B------:R-:W1:Y:S02]  /*3600*/  LDG.E.U8 R218, desc[UR36][R4.64+0x39] ;  /* 0x0000392404da7981 */ /* 0x000e64000c1e1100 */
[----:B-1----:R-:W-:-:S05]  /*3610*/  PRMT R13, R218, 0x8880, RZ ;  /* 0x00008880da0d7816 */ /* 0x002fca00000000ff */
[----:B------:R-:W-:-:S07]  /*3620*/  IMAD R12, R13, R216, RZ ;  /* 0x000000d80d0c7224 */ /* 0x000fce00078e02ff */
.L_x_99:
[----:B------:R-:W-:Y:S05]  /*3630*/  BSYNC B1 ;  /* 0x0000000000017941 */ /* 0x000fea0003800000 */
.L_x_98:
[----:B------:R-:W-:Y:S01]  /*3640*/  @!P0 IMAD R151, R151, R217, R12 ;  /* 0x000000d997978224 */ /* 0x000fe200078e020c */
[----:B------:R-:W-:Y:S04]  /*3650*/  BSSY B1, `(.L_x_100) ;  /* 0x0000006000017945 */ /* 0x000fe80003800000 */
[----:B------:R0:W-:Y:S01]  /*3660*/  @!P0 STG.E.U8 desc[UR36][R8.64+0x39], R151 ;  /* 0x0000399708008986 */ /* 0x0001e2000c101124 */
[----:B------:R-:W-:Y:S05]  /*3670*/  @P5 BRA `(.L_x_101) ;  /* 0x00000000000c5947 */ /* 0x000fea0003800000 */
[----:B------:R-:W1:Y:S02]  /*3680*/  LDG.E.U8 R218, desc[UR36][R10.64+0x40] ;  /* 0x000040240ada7981 */ /* 0x000e64000c1e1100 */
[----:B-1----:R-:W-:-:S05]  /*3690*/  PRMT R13, R218, 0x8880, RZ ;  /* 0x00008880da0d7816 */ /* 0x002fca00000000ff */
[----:B------:R-:W-:-:S07]  /*36a0*/  IMAD R12, R13, R216, RZ ;  /* 0x000000d80d0c7224 */ /* 0x000fce00078e02ff */
.L_x_101:
[----:B------:R-:W-:Y:S05]  /*36b0*/  BSYNC B1 ;  /* 0x0000000000017941 */ /* 0x000fea0003800000 */
.L_x_100:
[----:B-1----:R-:W-:Y:S01]  /*36c0*/  @!P5 IMAD R13, R152, R217, R12 ;  /* 0x000000d9980dd224 */ /* 0x002fe200078e020c */
[----:B------:R-:W-:Y:S04]  /*36d0*/  BSSY B1, `(.L_x_102) ;  /* 0x0000006000017945 */ /* 0x000fe80003800000 */
[----:B------:R1:W-:Y:S01]  /*36e0*/  @!P5 STG.E.U8 desc[UR36][R6.64+0x40], R13 ;  /* 0x0000400d0600d986 */ /* 0x0003e2000c101124 */
[----:B------:R-:W-:Y:S05]  /*36f0*/  @P4 BRA `(.L_x_103) ;  /* 0x00000000000c4947 */ /* 0x000fea0003800000 */
[----:B------:R-:W1:Y:S02]  /*3700*/  LDG.E.U8 R218, desc[UR36][R10.64+0x41] ;  /* 0x000041240ada7981 */ /* 0x000e64000c1e1100 */
[----:B-1----:R-:W-:-:S05]  /*3710*/  PRMT R13, R218, 0x8880, RZ ;  /* 0x00008880da0d7816 */ /* 0x002fca00000000ff */
[----:B------:R-:W-:-:S07]  /*3720*/  IMAD R12, R13, R216, RZ ;  /* 0x000000d80d0c7224 */ /* 0x000fce00078e02ff */
.L_x_103:
[----:B------:R-:W-:Y:S05]  /*3730*/  BSYNC B1 ;  /* 0x0000000000017941 */ /* 0x000fea0003800000 */
.L_x_102:
        /* <DEDUP_REMOVED lines=13> */
.L_x_105:
[----:B------:R-:W-:Y:S05]  /*3810*/  BSYNC B1 ;  /* 0x0000000000017941 */ /* 0x000fea0003800000 */
.L_x_104:
[----:B-1----:R-:W-:Y:S01]  /*3820*/  @!P3 IMAD R13, R154, R217, R12 ;  /* 0x000000d99a0db224 */ /* 0x002fe200078e020c */
[----:B------:R-:W-:Y:S04]  /*3830*/  BSSY B1, `(.L_x_106) ;  /* 0x0000006000017945 */ /* 0x000fe80003800000 */
[----:B------:R1:W-:Y:S01]  /*3840*/  @!P3 STG.E.U8 desc[UR36][R8.64+0x40], R13 ;  /* 0x0000400d0800b986 */ /* 0x0003e2000c101124 */
[----:B------:R-:W-:Y:S05]  /*3850*/  @P2 BRA `(.L_x_107) ;  /* 0x00000000000c2947 */ /* 0x000fea0003800000 */
[----:B------:R-:W1:Y:S02]  /*3860*/  LDG.E.U8 R218, desc[UR36][R4.64+0x41] ;  /* 0x0000412404da7981 */ /* 0x000e64000c1e1100 */
[----:B-1----:R-:W-:-:S05]  /*3870*/  PRMT R13, R218, 0x8880, RZ ;  /* 0x00008880da0d7816 */ /* 0x002fca00000000ff */
[----:B------:R-:W-:-:S07]  /*3880*/  IMAD R12, R13, R216, RZ ;  /* 0x000000d80d0c7224 */ /* 0x000fce00078e02ff */
.L_x_107:
[----:B------:R-:W-:Y:S05]  /*3890*/  BSYNC B1 ;  /* 0x0000000000017941 */ /* 0x000fea0003800000 */
.L_x_106:
[----:B------:R-:W-:Y:S01]  /*38a0*/  @!P2 IMAD R155, R155, R217, R12 ;  /* 0x000000d99b9ba224 */ /* 0x000fe200078e020c */
[----:B------:R-:W-:Y:S04]  /*38b0*/  BSSY B1, `(.L_x_108) ;  /* 0x0000006000017945 */ /* 0x000fe80003800000 */
[----:B------:R0:W-:Y:S01]  /*38c0*/  @!P2 STG.E.U8 desc[UR36][R8.64+0x41], R155 ;  /* 0x0000419b0800a986 */ /* 0x0001e2000c101124 */
[----:B------:R-:W-:Y:S05]  /*38d0*/  @P5 BRA `(.L_x_109) ;  /* 0x00000000000c5947 */ /* 0x000fea0003800000 */
[----:B------:R-:W1:Y:S02]  /*38e0*/  LDG.E.U8 R218, desc[UR36][R10.64+0x48] ;  /* 0x000048240ada7981 */ /* 0x000e64000c1e1100 */
[----:B-1----:R-:W-:-:S05]  /*38f0*/  PRMT R13, R218, 0x8880, RZ ;  /* 0x00008880da0d7816 */ /* 0x002fca00000000ff */
[----:B------:R-:W-:-:S07]  /*3900*/  IMAD R12, R13, R216, RZ ;  /* 0x000000d80d0c7224 */ /* 0x000fce00078e02ff */
.L_x_109:
[----:B------:R-:W-:Y:S05]  /*3910*/  BSYNC B1 ;  /* 0x0000000000017941 */ /* 0x000fea0003800000 */
.L_x_108:
[----:B-1----:R-:W-:Y:S01]  /*3920*/  @!P5 IMAD R13, R156, R217, R12 ;  /* 0x000000d99c0dd224 */ /* 0x002fe200078e020c */
[----:B------:R-:W-:Y:S04]  /*3930*/  BSSY B1, `(.L_x_110) ;  /* 0x0000006000017945 */ /* 0x000fe80003800000 */
[----:B------:R1:W-:Y:S01]  /*3940*/  @!P5 STG.E.U8 desc[UR36][R6.64+0x48], R13 ;  /* 0x0000480d0600d986 */ /* 0x0003e2000c101124 */
[----:B------:R-:W-:Y:S05]  /*3950*/  @P4 BRA `(.L_x_111) ;  /* 0x00000000000c4947 */ /* 0x000fea0003800000 */
[----:B------:R-:W1:Y:S02]  /*3960*/  LDG.E.U8 R218, desc[UR36][R10.64+0x49] ;  /* 0x000049240ada7981 */ /* 0x000e64000c1e1100 */
[----:B-1----:R-:W-:-:S05]  /*3970*/  PRMT R13, R218, 0x8880, RZ ;  /* 0x00008880da0d7816 */ /* 0x002fca00000000ff */
[----:B------:R-:W-:-:S07]  /*3980*/  IMAD R12, R13, R216, RZ ;  /* 0x000000d80d0c7224 */ /* 0x000fce00078e02ff */
.L_x_111:
[----:B------:R-:W-:Y:S05]  /*3990*/  BSYNC B1 ;  /* 0x0000000000017941 */ /* 0x000fea0003800000 */
.L_x_110:
        /* <DEDUP_REMOVED lines=13> */
.L_x_113:
[----:B------:R-:W-:Y:S05]  /*3a70*/  BSYNC B1 ;  /* 0x0000000000017941 */ /* 0x000fea0003800000 */
.L_x_112:
[----:B-1----:R-:W-:Y:S01]  /*3a80*/  @!P1 IMAD R13, R158, R217, R12 ;  /* 0x000000d99e0d9224 */ /* 0x002fe200078e020c */
[----:B------:R-:W-:Y:S04]  /*3a90*/  BSSY B1, `(.L_x_114) ;  /* 0x0000006000017945 */ /* 0x000fe80003800000 */
[----:B------:R1:W-:Y:S01]  /*3aa0*/  @!P1 STG.E.U8 desc[UR36][R8.64+0x48], R13 ;  /* 0x0000480d08009986 */ /* 0x0003e2000c101124 */
[----:B------:R-:W-:Y:S05]  /*3ab0*/  @P0 BRA `(.L_x_115) ;  /* 0x00000000000c0947 */ /* 0x000fea0003800000 */
[----:B------:R-:W1:Y:S02]  /*3ac0*/  LDG.E.U8 R218, desc[UR36][R4.64+0x49] ;  /* 0x0000492404da7981 */ /* 0x000e64000c1e1100 */
[----:B-1----:R-:W-:-:S05]  /*3ad0*/  PRMT R13, R218, 0x8880, RZ ;  /* 0x00008880da0d7816 */ /* 0x002fca00000000ff */
[----:B------:R-:W-:-:S07]  /*3ae0*/  IMAD R12, R13, R216, RZ ;  /* 0x000000d80d0c7224 */ /* 0x000fce00078e02ff */
.L_x_115:
[----:B------:R-:W-:Y:S05]  /*3af0*/  BSYNC B1 ;  /* 0x0000000000017941 */ /* 0x000fea0003800000 */
.L_x_114:
[----:B------:R-:W-:Y:S01]  /*3b00*/  @!P0 IMAD R159, R159, R217, R12 ;  /* 0x000000d99f9f8224 */ /* 0x000fe200078e020c */
[----:B------:R-:W-:Y:S04]  /*3b10*/  BSSY B1, `(.L_x_116) ;  /* 0x0000006000017945 */ /* 0x000fe80003800000 */
[----:B------:R0:W-:Y:S01]  /*3b20*/  @!P0 STG.E.U8 desc[UR36][R8.64+0x49], R159 ;  /* 0x0000499f08008986 */ /* 0x0001e2000c101124 */
[----:B------:R-:W-:Y:S05]  /*3b30*/  @P5 BRA `(.L_x_117) ;  /* 0x00000000000c5947 */ /* 0x000fea0003800000 */
[----:B------:R-:W1:Y:S02]  /*3b40*/  LDG.E.U8 R218, desc[UR36][R10.64+0x50] ;  /* 0x000050240ada7981 */ /* 0x000e64000c1e1100 */
[----:B-1----:R-:W-:-:S05]  /*3b50*/  PRMT R13, R218, 0x8880, RZ ;  /* 0x00008880da0d7816 */ /* 0x002fca00000000ff */
[----:B------:R-:W-:-:S07]  /*3b60*/  IMAD R12, R13, R216, RZ ;  /* 0x000000d80d0c7224 */ /* 0x000fce00078e02ff */
.L_x_117:
[----:B------:R-:W-:Y:S05]  /*3b70*/  BSYNC B1 ;  /* 0x0000000000017941 */ /* 0x000fea0003800000 */
.L_x_116:
[----:B-1----:R-:W-:Y:S01]  /*3b80*/  @!P5 IMAD R13, R160, R217, R12 ;  /* 0x000000d9a00dd224 */ /* 0x002fe200078e020c */
[----:B------:R-:W-:Y:S04]  /*3b90*/  BSSY B1, `(.L_x_118) ;  /* 0x0000006000017945 */ /* 0x000fe80003800000 */
[----:B------:R1:W-:Y:S01]  /*3ba0*/  @!P5 STG.E.U8 desc[UR36][R6.64+0x50], R13 ;  /* 0x0000500d0600d986 */ /* 0x0003e2000c101124 */
[----:B------:R-:W-:Y:S05]  /*3bb0*/  @P4 BRA `(.L_x_119) ;  /* 0x00000000000c4947 */ /* 0x000fea0003800000 */
[----:B------:R-:W1:Y:S02]  /*3bc0*/  LDG.E.U8 R218, desc[UR36][R10.64+0x51] ;  /* 0x000051240ada7981 */ /* 0x000e64000c1e1100 */
[----:B-1----:R-:W-:-:S05]  /*3bd0*/  PRMT R13, R218, 0x8880, RZ ;  /* 0x00008880da0d7816 */ /* 0x002fca00000000ff */
[----:B------:R-:W-:-:S07]  /*3be0*/  IMAD R12, R13, R216, RZ ;  /* 0x000000d80d0c7224 */ /* 0x000fce00078e02ff */
.L_x_119:
[----:B------:R-:W-:Y:S05]  /*3bf0*/  BSYNC B1 ;  /* 0x0000000000017941 */ /* 0x000fea0003800000 */
.L_x_118:
        /* <DEDUP_REMOVED lines=13> */
.L_x_121:
[----:B------:R-:W-:Y:S05]  /*3cd0*/  BSYNC B1 ;  /* 0x0000000000017941 */ /* 0x000fea0003800000 */
.L_x_120:
[----:B-1----:R-:W-:Y:S01]  /*3ce0*/  @!P3 IMAD R13, R162, R217, R12 ;  /* 0x000000d9a20db224 */ /* 0x002fe200078e020c */
[----:B------:R-:W-:Y:S04]  /*3cf0*/  BSSY B1, `(.L_x_122) ;  /* 0x0000006000017945 */ /* 0x000fe80003800000 */
[----:B------:R1:W-:Y:S01]  /*3d00*/  @!P3 STG.E.U8 desc[UR36][R8.64+0x50], R13 ;  /* 0x0000500d0800b986 */ /* 0x0003e2000c101124 */
[----:B------:R-:W-:Y:S05]  /*3d10*/  @P2 BRA `(.L_x_123) ;  /* 0x00000000000c2947 */ /* 0x000fea0003800000 */
[----:B------:R-:W1:Y:S02]  /*3d20*/  LDG.E.U8 R218, desc[UR36][R4.64+0x51] ;  /* 0x0000512404da7981 */ /* 0x000e64000c1e1100 */
[----:B-1----:R-:W-:-:S05]  /*3d30*/  PRMT R13, R218, 0x8880, RZ ;  /* 0x00008880da0d7816 */ /* 0x002fca00000000ff */
[----:B------:R-:W-:-:S07]  /*3d40*/  IMAD R12, R13, R216, RZ ;  /* 0x000000d80d0c7224 */ /* 0x000fce00078e02ff */
.L_x_123:
[----:B------:R-:W-:Y:S05]  /*3d50*/  BSYNC B1 ;  /* 0x0000000000017941 */ /* 0x000fea0003800000 */
.L_x_122:
[----:B------:R-:W-:Y:S01]  /*3d60*/  @!P2 IMAD R163, R163, R217, R12 ;  /* 0x000000d9a3a3a224 */ /* 0x000fe200078e020c */
[----:B------:R-:W-:Y:S04]  /*3d70*/  BSSY B1, `(.L_x_124) ;  /* 0x0000006000017945 */ /* 0x000fe80003800000 */
[----:B------:R0:W-:Y:S01]  /*3d80*/  @!P2 STG.E.U8 desc[UR36][R8.64+0x51], R163 ;  /* 0x000051a30800a986 */ /* 0x0001e2000c101124 */
[----:B------:R-:W-:Y:S05]  /*3d90*/  @P5 BRA `(.L_x_125) ;  /* 0x00000000000c5947 */ /* 0x000fea0003800000 */
[----:B------:R-:W1:Y:S02]  /*3da0*/  LDG.E.U8 R218, desc[UR36][R10.64+0x58] ;  /* 0x000058240ada7981 */ /* 0x000e64000c1e1100 */
[----:B-1----:R-:W-:-:S05]  /*3db0*/  PRMT R13, R218, 0x8880, RZ ;  /* 0x00008880da0d7816 */ /* 0x002fca00000000ff */
[----:B------:R-:W-:-:S07]  /*3dc0*/  IMAD R12, R13, R216, RZ ;  /* 0x000000d80d0c7224 */ /* 0x000fce00078e02ff */
.L_x_125:
[----:B------:R-:W-:Y:S05]  /*3dd0*/  BSYNC B1 ;  /* 0x0000000000017941 */ /* 0x000fea0003800000 */
.L_x_124:
[----:B-1----:R-:W-:Y:S01]  /*3de0*/  @!P5 IMAD R13, R164, R217, R12 ;  /* 0x000000d9a40dd224 */ /* 0x002fe200078e020c */
[----:B------:R-:W-:Y:S04]  /*3df0*/  BSSY B1, `(.L_x_126) ;  /* 0x0000006000017945 */ /* 0x000fe80003800000 */
[----:B------:R1:W-:Y:S01]  /*3e00*/  @!P5 STG.E.U8 desc[UR36][R6.64+0x58], R13 ;  /* 0x0000580d0600d986 */ /* 0x0003e2000c101124 */
[----:B------:R-:W-:Y:S05]  /*3e10*/  @P4 BRA `(.L_x_127) ;  /* 0x00000000000c4947 */ /* 0x000fea0003800000 */
[----:B------:R-:W1:Y:S02]  /*3e20*/  LDG.E.U8 R218, desc[UR36][R10.64+0x59] ;  /* 0x000059240ada7981 */ /* 0x000e64000c1e1100 */
[----:B-1----:R-:W-:-:S05]  /*3e30*/  PRMT R13, R218, 0x8880, RZ ;  /* 0x00008880da0d7816 */ /* 0x002fca00000000ff */
[----:B------:R-:W-:-:S07]  /*3e40*/  IMAD R12, R13, R216, RZ ;  /* 0x000000d80d0c7224 */ /* 0x000fce00078e02ff */
.L_x_127:
[----:B------:R-:W-:Y:S05]  /*3e50*/  BSYNC B1 ;  /* 0x0000000000017941 */ /* 0x000fea0003800000 */
.L_x_126:
        /* <DEDUP_REMOVED lines=13> */
.L_x_129:
[----:B------:R-:W-:Y:S05]  /*3f30*/  BSYNC B1 ;  /* 0x0000000000017941 */ /* 0x000fea0003800000 */
.L_x_128:
[----:B-1----:R-:W-:Y:S01]  /*3f40*/  @!P1 IMAD R13, R166, R217, R12 ;  /* 0x000000d9a60d9224 */ /* 0x002fe200078e020c */
[----:B------:R-:W-:Y:S04]  /*3f50*/  BSSY B1, `(.L_x_130) ;  /* 0x0000006000017945 */ /* 0x000fe80003800000 */
[----:B------:R1:W-:Y:S01]  /*3f60*/  @!P1 STG.E.U8 desc[UR36][R8.64+0x58], R13 ;  /* 0x0000580d08009986 */ /* 0x0003e2000c101124 */
[----:B------:R-:W-:Y:S05]  /*3f70*/  @P0 BRA `(.L_x_131) ;  /* 0x00000000000c0947 */ /* 0x000fea0003800000 */
[----:B------:R-:W1:Y:S02]  /*3f80*/  LDG.E.U8 R218, desc[UR36][R4.64+0x59] ;  /* 0x0000592404da7981 */ /* 0x000e64000c1e1100 */
[----:B-1----:R-:W-:-:S05]  /*3f90*/  PRMT R13, R218, 0x8880, RZ ;  /* 0x00008880da0d7816 */ /* 0x002fca00000000ff */
[----:B------:R-:W-:-:S07]  /*3fa0*/  IMAD R12, R13, R216, RZ ;  /* 0x000000d80d0c7224 */ /* 0x000fce00078e02ff */
.L_x_131:
[----:B------:R-:W-:Y:S05]  /*3fb0*/  BSYNC B1 ;  /* 0x0000000000017941 */ /* 0x000fea0003800000 */
.L_x_130:
[----:B------:R-:W-:Y:S01]  /*3fc0*/  @!P0 IMAD R167, R167, R217, R12 ;  /* 0x000000d9a7a78224 */ /* 0x000fe200078e020c */
[----:B------:R-:W-:Y:S04]  /*3fd0*/  BSSY B1, `(.L_x_132) ;  /* 0x0000006000017945 */ /* 0x000fe80003800000 */
[----:B------:R0:W-:Y:S01]  /*3fe0*/  @!P0 STG.E.U8 desc[UR36][R8.64+0x59], R167 ;  /* 0x000059a708008986 */ /* 0x0001e2000c101124 */
[----:B------:R-:W-:Y:S05]  /*3ff0*/  @P5 BRA `(.L_x_133) ;  /* 0x00000000000c5947 */ /* 0x000fea0003800000 */
[----:B------:R-:W1:Y:S02]  /*4000*/  LDG.E.U8 R218, desc[UR36][R10.64+0x60] ;  /* 0x000060240ada7981 */ /* 0x000e64000c1e1100 */
[----:B-1----:R-:W-:-:S05]  /*4010*/  PRMT R13, R218, 0x8880, RZ ;  /* 0x00008880da0d7816 */ /* 0x002fca00000000ff */
[----:B------:R-:W-:-:S07]  /*4020*/  IMAD R12, R13, R216, RZ ;  /* 0x000000d80d0c7224 */ /* 0x000fce00078e02ff */
.L_x_133:
[----:B------:R-:W-:Y:S05]  /*4030*/  BSYNC B1 ;  /* 0x0000000000017941 */ /* 0x000fea0003800000 */
.L_x_132:
[----:B-1----:R-:W-:Y:S01]  /*4040*/  @!P5 IMAD R13, R168, R217, R12 ;  /* 0x000000d9a80dd224 */ /* 0x002fe200078e020c */
[----:B------:R-:W-:Y:S04]  /*4050*/  BSSY B1, `(.L_x_134) ;  /* 0x0000006000017945 */ /* 0x000fe80003800000 */
[----:B------:R1:W-:Y:S01]  /*4060*/  @!P5 STG.E.U8 desc[UR36][R6.64+0x60], R13 ;  /* 0x0000600d0600d986 */ /* 0x0003e2000c101124 */
[----:B------:R-:W-:Y:S05]  /*4070*/  @P4 BRA `(.L_x_135) ;  /* 0x00000000000c4947 */ /* 0x000fea0003800000 */
[----:B------:R-:W1:Y:S02]  /*4080*/  LDG.E.U8 R218, desc[UR36][R10.64+0x61] ;  /* 0x000061240ada7981 */ /* 0x000e64000c1e1100 */
[----:B-1----:R-:W-:-:S05]  /*4090*/  PRMT R13, R218, 0x8880, RZ ;  /* 0x00008880da0d7816 */ /* 0x002fca00000000ff */
[----:B------:R-:W-:-:S07]  /*40a0*/  IMAD R12, R13, R216, RZ ;  /* 0x000000d80d0c7224 */ /* 0x000fce00078e02ff */
.L_x_135:
[----:B------:R-:W-:Y:S05]  /*40b0*/  BSYNC B1 ;  /* 0x0000000000017941 */ /* 0x000fea0003800000 */
.L_x_134:
        /* <DEDUP_REMOVED lines=13> */
.L_x_137:
[----:B------:R-:W-:Y:S05]  /*4190*/  BSYNC B1 ;  /* 0x0000000000017941 */ /* 0x000fea0003800000 */
.L_x_136:
[----:B-1----:R-:W-:Y:S01]  /*41a0*/  @!P3 IMAD R13, R170, R217, R12 ;  /* 0x000000d9aa0db224 */ /* 0x002fe200078e020c */
[----:B------:R-:W-:Y:S04]  /*41b0*/  BSSY B1, `(.L_x_138) ;  /* 0x0000006000017945 */ /* 0x000fe80003800000 */
[----:B------:R1:W-:Y:S01]  /*41c0*/  @!P3 STG.E.U8 desc[UR36][R8.64+0x60], R13 ;  /* 0x0000600d0800b986 */ /* 0x0003e2000c101124 */
[----:B------:R-:W-:Y:S05]  /*41d0*/  @P2 BRA `(.L_x_139) ;  /* 0x00000000000c2947 */ /* 0x000fea0003800000 */
[----:B------:R-:W1:Y:S02]  /*41e0*/  LDG.E.U8 R218, desc[UR36][R4.64+0x61] ;  /* 0x0000612404da7981 */ /* 0x000e64000c1e1100 */
[----:B-1----:R-:W-:-:S05]  /*41f0*/  PRMT R13, R218, 0x8880, RZ ;  /* 0x00008880da0d7816 */ /* 0x002fca00000000ff */
[----:B------:R-:W-:-:S07]  /*4200*/  IMAD R12, R13, R216, RZ ;  /* 0x000000d80d0c7224 */ /* 0x000fce00078e02ff */
.L_x_139:
[----:B------:R-:W-:Y:S05]  /*4210*/  BSYNC B1 ;  /* 0x0000000000017941 */ /* 0x000fea0003800000 */
.L_x_138:
[----:B------:R-:W-:Y:S01]  /*4220*/  @!P2 IMAD R171, R171, R217, R12 ;  /* 0x000000d9ababa224 */ /* 0x000fe200078e020c */
[----:B------:R-:W-:Y:S04]  /*4230*/  BSSY B1, `(.L_x_140) ;  /* 0x0000006000017945 */ /* 0x000fe80003800000 */
[----:B------:R0:W-:Y:S01]  /*4240*/  @!P2 STG.E.U8 desc[UR36][R8.64+0x61], R171 ;  /* 0x000061ab0800a986 */ /* 0x0001e2000c101124 */
[----:B------:R-:W-:Y:S05]  /*4250*/  @P5 BRA `(.L_x_141) ;  /* 0x00000000000c5947 */ /* 0x000fea0003800000 */
[----:B------:R-:W1:Y:S02]  /*4260*/  LDG.E.U8 R218, desc[UR36][R10.64+0x68] ;  /* 0x000068240ada7981 */ /* 0x000e64000c1e1100 */
[----:B-1----:R-:W-:-:S05]  /*4270*/  PRMT R13, R218, 0x8880, RZ ;  /* 0x00008880da0d7816 */ /* 0x002fca00000000ff */
[----:B------:R-:W-:-:S07]  /*4280*/  IMAD R12, R13, R216, RZ ;  /* 0x000000d80d0c7224 */ /* 0x000fce00078e02ff */
.L_x_141:
[----:B------:R-:W-:Y:S05]  /*4290*/  BSYNC B1 ;  /* 0x0000000000017941 */ /* 0x000fea0003800000 */
.L_x_140:
[----:B-1----:R-:W-:Y:S01]  /*42a0*/  @!P5 IMAD R13, R172, R217, R12 ;  /* 0x000000d9ac0dd224 */ /* 0x002fe200078e020c */
[----:B------:R-:W-:Y:S04]  /*42b0*/  BSSY B1, `(.L_x_142) ;  /* 0x0000006000017945 */ /* 0x000fe80003800000 */
[----:B------:R1:W-:Y:S01]  /*42c0*/  @!P5 STG.E.U8 desc[UR36][R6.64+0x68], R13 ;  /* 0x0000680d0600d986 */ /* 0x0003e2000c101124 */
[----:B------:R-:W-:Y:S05]  /*42d0*/  @P4 BRA `(.L_x_143) ;  /* 0x00000000000c4947 */ /* 0x000fea0003800000 */
[----:B------:R-:W1:Y:S02]  /*42e0*/  LDG.E.U8 R218, desc[UR36][R10.64+0x69] ;  /* 0x000069240ada7981 */ /* 0x000e64000c1e1100 */
[----:B-1----:R-:W-:-:S05]  /*42f0*/  PRMT R13, R218, 0x8880, RZ ;  /* 0x00008880da0d7816 */ /* 0x002fca00000000ff */
[----:B------:R-:W-:-:S07]  /*4300*/  IMAD R12, R13, R216, RZ ;  /* 0x000000d80d0c7224 */ /* 0x000fce00078e02ff */
.L_x_143:
[----:B------:R-:W-:Y:S05]  /*4310*/  BSYNC B1 ;  /* 0x0000000000017941 */ /* 0x000fea0003800000 */
.L_x_142:
        /* <DEDUP_REMOVED lines=13> */
.L_x_145:
[----:B------:R-:W-:Y:S05]  /*43f0*/  BSYNC B1 ;  /* 0x0000000000017941 */ /* 0x000fea0003800000 */
.L_x_144:
[----:B-1----:R-:W-:Y:S01]  /*4400*/  @!P1 IMAD R13, R174, R217, R12 ;  /* 0x000000d9ae0d9224 */ /* 0x002fe200078e020c */
[----:B------:R-:W-:Y:S04]  /*4410*/  BSSY B1, `(.L_x_146) ;  /* 0x0000006000017945 */ /* 0x000fe80003800000 */
[----:B------:R1:W-:Y:S01]  /*4420*/  @!P1 STG.E.U8 desc[UR36][R8.64+0x68], R13 ;  /* 0x0000680d08009986 */ /* 0x0003e2000c101124 */
[----:B------:R-:W-:Y:S05]  /*4430*/  @P0 BRA `(.L_x_147) ;  /* 0x00000000000c0947 */ /* 0x000fea0003800000 */
[----:B------:R-:W1:Y:S02]  /*4440*/  LDG.E.U8 R218, desc[UR36][R4.64+0x69] ;  /* 0x0000692404da7981 */ /* 0x000e64000c1e1100 */
[----:B-1----:R-:W-:-:S05]  /*4450*/  PRMT R13, R218, 0x8880, RZ ;  /* 0x00008880da0d7816 */ /* 0x002fca00000000ff */
[----:B------:R-:W-:-:S07]  /*4460*/  IMAD R12, R13, R216, RZ ;  /* 0x000000d80d0c7224 */ /* 0x000fce00078e02ff */
.L_x_147:
[----:B------:R-:W-:Y:S05]  /*4470*/  BSYNC B1 ;  /* 0x0000000000017941 */ /* 0x000fea0003800000 */
.L_x_146:
[----:B------:R-:W-:Y:S01]  /*4480*/  @!P0 IMAD R175, R175, R217, R12 ;  /* 0x000000d9afaf8224 */ /* 0x000fe200078e020c */
[----:B------:R-:W-:Y:S04]  /*4490*/  BSSY B1, `(.L_x_148) ;  /* 0x0000006000017945 */ /* 0x000fe80003800000 */
[----:B------:R0:W-:Y:S01]  /*44a0*/  @!P0 STG.E.U8 desc[UR36][R8.64+0x69], R175 ;  /* 0x000069af08008986 */ /* 0x0001e2000c101124 */
[----:B------:R-:W-:Y:S05]  /*44b0*/  @P5 BRA `(.L_x_149) ;  /* 0x00000000000c5947 */ /* 0x000fea0003800000 */
[----:B------:R-:W1:Y:S02]  /*44c0*/  LDG.E.U8 R218, desc[UR36][R10.64+0x70] ;  /* 0x000070240ada7981 */ /* 0x000e64000c1e1100 */
[----:B-1----:R-:W-:-:S05]  /*44d0*/  PRMT R13, R218, 0x8880, RZ ;  /* 0x00008880da0d7816 */ /* 0x002fca00000000ff */
[----:B------:R-:W-:-:S07]  /*44e0*/  IMAD R12, R13, R216, RZ ;  /* 0x000000d80d0c7224 */ /* 0x000fce00078e02ff */
.L_x_149:
[----:B------:R-:W-:Y:S05]  /*44f0*/  BSYNC B1 ;  /* 0x0000000000017941 */ /* 0x000fea0003800000 */
.L_x_148:
[----:B-1----:R-:W-:Y:S01]  /*4500*/  @!P5 IMAD R13, R176, R217, R12 ;  /* 0x000000d9b00dd224 */ /* 0x002fe200078e020c */
[----:B------:R-:W-:Y:S04]  /*4510*/  BSSY B1, `(.L_x_150) ;  /* 0x0000006000017945 */ /* 0x000fe80003800000 */
[----:B------:R1:W-:Y:S01]  /*4520*/  @!P5 STG.E.U8 desc[UR36][R6.64+0x70], R13 ;  /* 0x0000700d0600d986 */ /* 0x0003e2000c101124 */
[----:B------:R-:W-:Y:S05]  /*4530*/  @P4 BRA `(.L_x_151) ;  /* 0x00000000000c4947 */ /* 0x000fea0003800000 */
[----:B------:R-:W1:Y:S02]  /*4540*/  LDG.E.U8 R218, desc[UR36][R10.64+0x71] ;  /* 0x000071240ada7981 */ /* 0x000e64000c1e1100 */
[----:B-1----:R-:W-:-:S05]  /*4550*/  PRMT R13, R218, 0x8880, RZ ;  /* 0x00008880da0d7816 */ /* 0x002fca00000000ff */
[----:B------:R-:W-:-:S07]  /*4560*/  IMAD R12, R13, R216, RZ ;  /* 0x000000d80d0c7224 */ /* 0x000fce00078e02ff */
.L_x_151:
[----:B------:R-:W-:Y:S05]  /*4570*/  BSYNC B1 ;  /* 0x0000000000017941 */ /* 0x000fea0003800000 */
.L_x_150:
        /* <DEDUP_REMOVED lines=13> */
.L_x_153:
[----:B------:R-:W-:Y:S05]  /*4650*/  BSYNC B1 ;  /* 0x0000000000017941 */ /* 0x000fea0003800000 */
.L_x_152:
[----:B-1----:R-:W-:Y:S01]  /*4660*/  @!P3 IMAD R13, R178, R217, R12 ;  /* 0x000000d9b20db224 */ /* 0x002fe200078e020c */
[----:B------:R-:W-:Y:S04]  /*4670*/  BSSY B1, `(.L_x_154) ;  /* 0x0000006000017945 */ /* 0x000fe80003800000 */
[----:B------:R1:W-:Y:S01]  /*4680*/  @!P3 STG.E.U8 desc[UR36][R8.64+0x70], R13 ;  /* 0x0000700d0800b986 */ /* 0x0003e2000c101124 */
[----:B------:R-:W-:Y:S05]  /*4690*/  @P2 BRA `(.L_x_155) ;  /* 0x00000000000c2947 */ /* 0x000fea0003800000 */
[----:B------:R-:W1:Y:S02]  /*46a0*/  LDG.E.U8 R218, desc[UR36][R4.64+0x71] ;  /* 0x0000712404da7981 */ /* 0x000e64000c1e1100 */
[----:B-1----:R-:W-:-:S05]  /*46b0*/  PRMT R13, R218, 0x8880, RZ ;  /* 0x00008880da0d7816 */ /* 0x002fca00000000ff */
[----:B------:R-:W-:-:S07]  /*46c0*/  IMAD R12, R13, R216, RZ ;  /* 0x000000d80d0c7224 */ /* 0x000fce00078e02ff */
.L_x_155:
[----:B------:R-:W-:Y:S05]  /*46d0*/  BSYNC B1 ;  /* 0x0000000000017941 */ /* 0x000fea0003800000 */
.L_x_154:
[----:B------:R-:W-:Y:S01]  /*46e0*/  @!P2 IMAD R179, R179, R217, R12 ;  /* 0x000000d9b3b3a224 */ /* 0x000fe200078e020c */
[----:B------:R-:W-:Y:S04]  /*46f0*/  BSSY B1, `(.L_x_156) ;  /* 0x0000006000017945 */ /* 0x000fe80003800000 */
[----:B------:R0:W-:Y:S01]  /*4700*/  @!P2 STG.E.U8 desc[UR36][R8.64+0x71], R179 ;  /* 0x000071b30800a986 */ /* 0x0001e2000c101124 */
[----:B------:R-:W-:Y:S05]  /*4710*/  @P5 BRA `(.L_x_157) ;  /* 0x00000000000c5947 */ /* 0x000fea0003800000 */
[----:B------:R-:W1:Y:S02]  /*4720*/  LDG.E.U8 R218, desc[UR36][R10.64+0x78] ;  /* 0x000078240ada7981 */ /* 0x000e64000c1e1100 */
[----:B-1----:R-:W-:-:S05]  /*4730*/  PRMT R13, R218, 0x8880, RZ ;  /* 0x00008880da0d7816 */ /* 0x002fca00000000ff */
[----:B------:R-:W-:-:S07]  /*4740*/  IMAD R12, R13, R216, RZ ;  /* 0x000000d80d0c7224 */ /* 0x000fce00078e02ff */
.L_x_157:
[----:B------:R-:W-:Y:S05]  /*4750*/  BSYNC B1 ;  /* 0x0000000000017941 */ /* 0x000fea0003800000 */
.L_x_156:
[----:B-1----:R-:W-:Y:S01]  /*4760*/  @!P5 IMAD R13, R180, R217, R12 ;  /* 0x000000d9b40dd224 */ /* 0x002fe200078e020c */
[----:B------:R-:W-:Y:S04]  /*4770*/  BSSY B1, `(.L_x_158) ;  /* 0x0000006000017945 */ /* 0x000fe80003800000 */
[----:B------:R1:W-:Y:S01]  /*4780*/  @!P5 STG.E.U8 desc[UR36][R6.64+0x78], R13 ;  /* 0x0000780d0600d986 */ /* 0x0003e2000c101124 */
[----:B------:R-:W-:Y:S05]  /*4790*/  @P4 BRA `(.L_x_159) ;  /* 0x00000000000c4947 */ /* 0x000fea0003800000 */
[----:B------:R-:W1:Y:S02]  /*47a0*/  LDG.E.U8 R218, desc[UR36][R10.64+0x79] ;  /* 0x000079240ada7981 */ /* 0x000e64000c1e1100 */
[----:B-1----:R-:W-:-:S05]  /*47b0*/  PRMT R13, R218, 0x8880, RZ ;  /* 0x00008880da0d7816 */ /* 0x002fca00000000ff */
[----:B------:R-:W-:-:S07]  /*47c0*/  IMAD R12, R13, R216, RZ ;  /* 0x000000d80d0c7224 */ /* 0x000fce00078e02ff */
.L_x_159:
[----:B------:R-:W-:Y:S05]  /*47d0*/  BSYNC B1 ;  /* 0x0000000000017941 */ /* 0x000fea0003800000 */
.L_x_158:
        /* <DEDUP_REMOVED lines=13> */
.L_x_161:
[----:B------:R-:W-:Y:S05]  /*48b0*/  BSYNC B1 ;  /* 0x0000000000017941 */ /* 0x000fea0003800000 */
.L_x_160:
[----:B-1----:R-:W-:Y:S01]  /*48c0*/  @!P1 IMAD R13, R182, R217, R12 ;  /* 0x000000d9b60d9224 */ /* 0x002fe200078e020c */
[----:B------:R-:W-:Y:S04]  /*48d0*/  BSSY B1, `(.L_x_162) ;  /* 0x0000006000017945 */ /* 0x000fe80003800000 */
[----:B------:R1:W-:Y:S01]  /*48e0*/  @!P1 STG.E.U8 desc[UR36][R8.64+0x78], R13 ;  /* 0x0000780d08009986 */ /* 0x0003e2000c101124 */
[----:B------:R-:W-:Y:S05]  /*48f0*/  @P0 BRA `(.L_x_163) ;  /* 0x00000000000c0947 */ /* 0x000fea0003800000 */
[----:B------:R-:W1:Y:S02]  /*4900*/  LDG.E.U8 R218, desc[UR36][R4.64+0x79] ;  /* 0x0000792404da7981 */ /* 0x000e64000c1e1100 */
[----:B-1----:R-:W-:-:S05]  /*4910*/  PRMT R13, R218, 0x8880, RZ ;  /* 0x00008880da0d7816 */ /* 0x002fca00000000ff */
[----:B------:R-:W-:-:S07]  /*4920*/  IMAD R12, R13, R216, RZ ;  /* 0x000000d80d0c7224 */ /* 0x000fce00078e02ff */
.L_x_163:
[----:B------:R-:W-:Y:S05]  /*4930*/  BSYNC B1 ;  /* 0x0000000000017941 */ /* 0x000fea0003800000 */
.L_x_162:
[----:B------:R-:W-:Y:S01]  /*4940*/  @!P0 IMAD R183, R183, R217, R12 ;  /* 0x000000d9b7b78224 */ /* 0x000fe200078e020c */
[----:B------:R-:W-:Y:S04]  /*4950*/  BSSY B1, `(.L_x_164) ;  /* 0x0000006000017945 */ /* 0x000fe80003800000 */
[----:B------:R0:W-:Y:S01]  /*4960*/  @!P0 STG.E.U8 desc[UR36][R8.64+0x79], R183 ;  /* 0x000079b708008986 */ /* 0x0001e2000c101124 */
[----:B------:R-:W-:Y:S05]  /*4970*/  @P5 BRA `(.L_x_165) ;  /* 0x00000000000c5947 */ /* 0x000fea0003800000 */
[----:B------:R-:W1:Y:S02]  /*4980*/  LDG.E.U8 R218, desc[UR36][R10.64+0x80] ;  /* 0x000080240ada7981 */ /* 0x000e64000c1e1100 */
[----:B-1----:R-:W-:-:S05]  /*4990*/  PRMT R13, R218, 0x8880, RZ ;  /* 0x00008880da0d7816 */ /* 0x002fca00000000ff */
[----:B------:R-:W-:-:S07]  /*49a0*/  IMAD R12, R13, R216, RZ ;  /* 0x000000d80d0c7224 */ /* 0x000fce00078e02ff */
.L_x_165:
[----:B------:R-:W-:Y:S05]  /*49b0*/  BSYNC B1 ;  /* 0x0000000000017941 */ /* 0x000fea0003800000 */
.L_x_164:
[----:B-1----:R-:W-:Y:S01]  /*49c0*/  @!P5 IMAD R13, R184, R217, R12 ;  /* 0x000000d9b80dd224 */ /* 0x002fe200078e020c */
[----:B------:R-:W-:Y:S04]  /*49d0*/  BSSY B1, `(.L_x_166) ;  /* 0x0000006000017945 */ /* 0x000fe80003800000 */
[----:B------:R1:W-:Y:S01]  /*49e0*/  @!P5 STG.E.U8 desc[UR36][R6.64+0x80], R13 ;  /* 0x0000800d0600d986 */ /* 0x0003e2000c101124 */
[----:B------:R-:W-:Y:S05]  /*49f0*/  @P4 BRA `(.L_x_167) ;  /* 0x00000000000c4947 */ /* 0x000fea0003800000 */
[----:B------:R-:W1:Y:S02]  /*4a00*/  LDG.E.U8 R218, desc[UR36][R10.64+0x81] ;  /* 0x000081240ada7981 */ /* 0x000e64000c1e1100 */
[----:B-1----:R-:W-:-:S05]  /*4a10*/  PRMT R13, R218, 0x8880, RZ ;  /* 0x00008880da0d7816 */ /* 0x002fca00000000ff */
[----:B------:R-:W-:-:S07]  /*4a20*/  IMAD R12, R13, R216, RZ ;  /* 0x000000d80d0c7224 */ /* 0x000fce00078e02ff */
.L_x_167:
[----:B------:R-:W-:Y:S05]  /*4a30*/  BSYNC B1 ;  /* 0x0000000000017941 */ /* 0x000fea0003800000 */
.L_x_166:
        /* <DEDUP_REMOVED lines=13> */
.L_x_169:
[----:B------:R-:W-:Y:S05]  /*4b10*/  BSYNC B1 ;  /* 0x0000000000017941 */ /* 0x000fea0003800000 */
.L_x_168:
[----:B-1----:R-:W-:Y:S01]  /*4b20*/  @!P3 IMAD R13, R186, R217, R12 ;  /* 0x000000d9ba0db224 */ /* 0x002fe200078e020c */
[----:B------:R-:W-:Y:S04]  /*4b30*/  BSSY B1, `(.L_x_170) ;  /* 0x0000006000017945 */ /* 0x000fe80003800000 */
[----:B------:R1:W-:Y:S01]  /*4b40*/  @!P3 STG.E.U8 desc[UR36][R8.64+0x80], R13 ;  /* 0x0000800d0800b986 */ /* 0x0003e2000c101124 */
[----:B------:R-:W-:Y:S05]  /*4b50*/  @P2 BRA `(.L_x_171) ;  /* 0x00000000000c2947 */ /* 0x000fea0003800000 */
[----:B------:R-:W1:Y:S02]  /*4b60*/  LDG.E.U8 R218, desc[UR36][R4.64+0x81] ;  /* 0x0000812404da7981 */ /* 0x000e64000c1e1100 */
[----:B-1----:R-:W-:-:S05]  /*4b70*/  PRMT R13, R218, 0x8880, RZ ;  /* 0x00008880da0d7816 */ /* 0x002fca00000000ff */
[----:B------:R-:W-:-:S07]  /*4b80*/  IMAD R12, R13, R216, RZ ;  /* 0x000000d80d0c7224 */ /* 0x000fce00078e02ff */
.L_x_171:
[----:B------:R-:W-:Y:S05]  /*4b90*/  BSYNC B1 ;  /* 0x0000000000017941 */ /* 0x000fea0003800000 */
.L_x_170:
[----:B------:R-:W-:Y:S01]  /*4ba0*/  @!P2 IMAD R187, R187, R217, R12 ;  /* 0x000000d9bbbba224 */ /* 0x000fe200078e020c */
[----:B------:R-:W-:Y:S04]  /*4bb0*/  BSSY B1, `(.L_x_172) ;  /* 0x0000006000017945 */ /* 0x000fe80003800000 */
[----:B------:R0:W-:Y:S01]  /*4bc0*/  @!P2 STG.E.U8 desc[UR36][R8.64+0x81], R187 ;  /* 0x000081bb0800a986 */ /* 0x0001e2000c101124 */
[----:B------:R-:W-:Y:S05]  /*4bd0*/  @P5 BRA `(.L_x_173) ;  /* 0x00000000000c5947 */ /* 0x000fea0003800000 */
[----:B------:R-:W1:Y:S02]  /*4be0*/  LDG.E.U8 R218, desc[UR36][R10.64+0x88] ;  /* 0x000088240ada7981 */ /* 0x000e64000c1e1100 */
[----:B-1----:R-:W-:-:S05]  /*4bf0*/  PRMT R13, R218, 0x8880, RZ ;  /* 0x00008880da0d7816 */ /* 0x002fca00000000ff */
[----:B------:R-:W-:-:S07]  /*4c00*/  IMAD R12, R13, R216, RZ ;  /* 0x000000d80d0c7224 */ /* 0x000fce00078e02ff */
.L_x_173:
[----:B------:R-:W-:Y:S05]  /*4c10*/  BSYNC B1 ;  /* 0x0000000000017941 */ /* 0x000fea0003800000 */
.L_x_172:
[----:B-1----:R-:W-:Y:S01]  /*4c20*/  @!P5 IMAD R13, R188, R217, R12 ;  /* 0x000000d9bc0dd224 */ /* 0x002fe200078e020c */
[----:B------:R-:W-:Y:S04]  /*4c30*/  BSSY B1, `(.L_x_174) ;  /* 0x0000006000017945 */ /* 0x000fe80003800000 */
[----:B------:R1:W-:Y:S01]  /*4c40*/  @!P5 STG.E.U8 desc[UR36][R6.64+0x88], R13 ;  /* 0x0000880d0600d986 */ /* 0x0003e2000c101124 */
[----:B------:R-:W-:Y:S05]  /*4c50*/  @P4 BRA `(.L_x_175) ;  /* 0x00000000000c4947 */ /* 0x000fea0003800000 */
[----:B------:R-:W1:Y:S02]  /*4c60*/  LDG.E.U8 R218, desc[UR36][R10.64+0x89] ;  /* 0x000089240ada7981 */ /* 0x000e64000c1e1100 */
[----:B-1----:R-:W-:-:S05]  /*4c70*/  PRMT R13, R218, 0x8880, RZ ;  /* 0x00008880da0d7816 */ /* 0x002fca00000000ff */
[----:B------:R-:W-:-:S07]  /*4c80*/  IMAD R12, R13, R216, RZ ;  /* 0x000000d80d0c7224 */ /* 0x000fce00078e02ff */
.L_x_175:
[----:B------:R-:W-:Y:S05]  /*4c90*/  BSYNC B1 ;  /* 0x0000000000017941 */ /* 0x000fea0003800000 */
.L_x_174:
        /* <DEDUP_REMOVED lines=13> */
.L_x_177:
[----:B------:R-:W-:Y:S05]  /*4d70*/  BSYNC B1 ;  /* 0x0000000000017941 */ /* 0x000fea0003800000 */
.L_x_176:
[----:B-1----:R-:W-:Y:S01]  /*4d80*/  @!P1 IMAD R13, R190, R217, R12 ;  /* 0x000000d9be0d9224 */ /* 0x002fe200078e020c */
[----:B------:R-:W-:Y:S04]  /*4d90*/  BSSY B1, `(.L_x_178) ;  /* 0x0000006000017945 */ /* 0x000fe80003800000 */
[----:B------:R1:W-:Y:S01]  /*4da0*/  @!P1 STG.E.U8 desc[UR36][R8.64+0x88], R13 ;  /* 0x0000880d08009986 */ /* 0x0003e2000c101124 */
[----:B------:R-:W-:Y:S05]  /*4db0*/  @P0 BRA `(.L_x_179) ;  /* 0x00000000000c0947 */ /* 0x000fea0003800000 */
[----:B------:R-:W1:Y:S02]  /*4dc0*/  LDG.E.U8 R218, desc[UR36][R4.64+0x89] ;  /* 0x0000892404da7981 */ /* 0x000e64000c1e1100 */
[----:B-1----:R-:W-:-:S05]  /*4dd0*/  PRMT R13, R218, 0x8880, RZ ;  /* 0x00008880da0d7816 */ /* 0x002fca00000000ff */
[----:B------:R-:W-:-:S07]  /*4de0*/  IMAD R12, R13, R216, RZ ;  /* 0x000000d80d0c7224 */ /* 0x000fce00078e02ff */
.L_x_179:
[----:B------:R-:W-:Y:S05]  /*4df0*/  BSYNC B1 ;  /* 0x0000000000017941 */ /* 0x000fea0003800000 */
.L_x_178:
[----:B------:R-:W-:Y:S01]  /*4e00*/  @!P0 IMAD R191, R191, R217, R12 ;  /* 0x000000d9bfbf8224 */ /* 0x000fe200078e020c */
[----:B------:R-:W-:Y:S04]  /*4e10*/  BSSY B1, `(.L_x_180) ;  /* 0x0000006000017945 */ /* 0x000fe80003800000 */
[----:B------:R0:W-:Y:S01]  /*4e20*/  @!P0 STG.E.U8 desc[UR36][R8.64+0x89], R191 ;  /* 0x000089bf08008986 */ /* 0x0001e2000c101124 */
[----:B------:R-:W-:Y:S05]  /*4e30*/  @P5 BRA `(.L_x_181) ;  /* 0x00000000000c5947 */ /* 0x000fea0003800000 */
[----:B------:R-:W1:Y:S02]  /*4e40*/  LDG.E.U8 R218, desc[UR36][R10.64+0x90] ;  /* 0x000090240ada7981 */ /* 0x000e64000c1e1100 */
[----:B-1----:R-:W-:-:S05]  /*4e50*/  PRMT R13, R218, 0x8880, RZ ;  /* 0x00008880da0d7816 */ /* 0x002fca00000000ff */
[----:B------:R-:W-:-:S07]  /*4e60*/  IMAD R12, R13, R216, RZ ;  /* 0x000000d80d0c7224 */ /* 0x000fce00078e02ff */
.L_x_181:
[----:B------:R-:W-:Y:S05]  /*4e70*/  BSYNC B1 ;  /* 0x0000000000017941 */ /* 0x000fea0003800000 */
.L_x_180:
[----:B-1----:R-:W-:Y:S01]  /*4e80*/  @!P5 IMAD R13, R192, R217, R12 ;  /* 0x000000d9c00dd224 */ /* 0x002fe200078e020c */
[----:B------:R-:W-:Y:S04]  /*4e90*/  BSSY B1, `(.L_x_182) ;  /* 0x0000006000017945 */ /* 0x000fe80003800000 */
[----:B------:R1:W-:Y:S01]  /*4ea0*/  @!P5 STG.E.U8 desc[UR36][R6.64+0x90], R13 ;  /* 0x0000900d0600d986 */ /* 0x0003e2000c101124 */
[----:B------:R-:W-:Y:S05]  /*4eb0*/  @P4 BRA `(.L_x_183) ;  /* 0x00000000000c4947 */ /* 0x000fea0003800000 */
[----:B------:R-:W1:Y:S02]  /*4ec0*/  LDG.E.U8 R218, desc[UR36][R10.64+0x91] ;  /* 0x000091240ada7981 */ /* 0x000e64000c1e1100 */
[----:B-1----:R-:W-:-:S05]  /*4ed0*/  PRMT R13, R218, 0x8880, RZ ;  /* 0x00008880da0d7816 */ /* 0x002fca00000000ff */
[----:B------:R-:W-:-:S07]  /*4ee0*/  IMAD R12, R13, R216, RZ ;  /* 0x000000d80d0c7224 */ /* 0x000fce00078e02ff */
.L_x_183:
[----:B------:R-:W-:Y:S05]  /*4ef0*/  BSYNC B1 ;  /* 0x0000000000017941 */ /* 0x000fea0003800000 */
.L_x_182:
        /* <DEDUP_REMOVED lines=13> */
.L_x_185:
[----:B------:R-:W-:Y:S05]  /*4fd0*/  BSYNC B1 ;  /* 0x0000000000017941 */ /* 0x000fea0003800000 */
.L_x_184:
[----:B-1----:R-:W-:Y:S01]  /*4fe0*/  @!P3 IMAD R13, R194, R217, R12 ;  /* 0x000000d9c20db224 */ /* 0x002fe200078e020c */
[----:B------:R-:W-:Y:S04]  /*4ff0*/  BSSY B1, `(.L_x_186) ;  /* 0x0000006000017945 */ /* 0x000fe80003800000 */
[----:B------:R1:W-:Y:S01]  /*5000*/  @!P3 STG.E.U8 desc[UR36][R8.64+0x90], R13 ;  /* 0x0000900d0800b986 */ /* 0x0003e2000c101124 */
[----:B------:R-:W-:Y:S05]  /*5010*/  @P2 BRA `(.L_x_187) ;  /* 0x00000000000c2947 */ /* 0x000fea0003800000 */
[----:B------:R-:W1:Y:S02]  /*5020*/  LDG.E.U8 R218, desc[UR36][R4.64+0x91] ;  /* 0x0000912404da7981 */ /* 0x000e64000c1e1100 */
[----:B-1----:R-:W-:-:S05]  /*5030*/  PRMT R13, R218, 0x8880, RZ ;  /* 0x00008880da0d7816 */ /* 0x002fca00000000ff */
[----:B------:R-:W-:-:S07]  /*5040*/  IMAD R12, R13, R216, RZ ;  /* 0x000000d80d0c7224 */ /* 0x000fce00078e02ff */
.L_x_187:
[----:B------:R-:W-:Y:S05]  /*5050*/  BSYNC B1 ;  /* 0x0000000000017941 */ /* 0x000fea0003800000 */
.L_x_186:
[----:B------:R-:W-:Y:S01]  /*5060*/  @!P2 IMAD R195, R195, R217, R12 ;  /* 0x000000d9c3c3a224 */ /* 0x000fe200078e020c */
[----:B------:R-:W-:Y:S04]  /*5070*/  BSSY B1, `(.L_x_188) ;  /* 0x0000006000017945 */ /* 0x000fe80003800000 */
[----:B------:R0:W-:Y:S01]  /*5080*/  @!P2 STG.E.U8 desc[UR36][R8.64+0x91], R195 ;  /* 0x000091c30800a986 */ /* 0x0001e2000c101124 */
[----:B------:R-:W-:Y:S05]  /*5090*/  @P5 BRA `(.L_x_189) ;  /* 0x00000000000c5947 */ /* 0x000fea0003800000 */
[----:B------:R-:W1:Y:S02]  /*50a0*/  LDG.E.U8 R218, desc[UR36][R10.64+0x98] ;  /* 0x000098240ada7981 */ /* 0x000e64000c1e1100 */
[----:B-1----:R-:W-:-:S05]  /*50b0*/  PRMT R13, R218, 0x8880, RZ ;  /* 0x00008880da0d7816 */ /* 0x002fca00000000ff */
[----:B------:R-:W-:-:S07]  /*50c0*/  IMAD R12, R13, R216, RZ ;  /* 0x000000d80d0c7224 */ /* 0x000fce00078e02ff */
.L_x_189:
[----:B------:R-:W-:Y:S05]  /*50d0*/  BSYNC B1 ;  /* 0x0000000000017941 */ /* 0x000fea0003800000 */
.L_x_188:
[----:B-1----:R-:W-:Y:S01]  /*50e0*/  @!P5 IMAD R13, R196, R217, R12 ;  /* 0x000000d9c40dd224 */ /* 0x002fe200078e020c */
[----:B------:R-:W-:Y:S04]  /*50f0*/  BSSY B1, `(.L_x_190) ;  /* 0x0000006000017945 */ /* 0x000fe80003800000 */
[----:B------:R1:W-:Y:S01]  /*5100*/  @!P5 STG.E.U8 desc[UR36][R6.64+0x98], R13 ;  /* 0x0000980d0600d986 */ /* 0x0003e2000c101124 */
[----:B------:R-:W-:Y:S05]  /*5110*/  @P4 BRA `(.L_x_191) ;  /* 0x00000000000c4947 */ /* 0x000fea0003800000 */
[----:B------:R-:W1:Y:S02]  /*5120*/  LDG.E.U8 R218, desc[UR36][R10.64+0x99] ;  /* 0x000099240ada7981 */ /* 0x000e64000c1e1100 */
[----:B-1----:R-:W-:-:S05]  /*5130*/  PRMT R13, R218, 0x8880, RZ ;  /* 0x00008880da0d7816 */ /* 0x002fca00000000ff */
[----:B------:R-:W-:-:S07]  /*5140*/  IMAD R12, R13, R216, RZ ;  /* 0x000000d80d0c7224 */ /* 0x000fce00078e02ff */
.L_x_191:
[----:B------:R-:W-:Y:S05]  /*5150*/  BSYNC B1 ;  /* 0x0000000000017941 */ /* 0x000fea0003800000 */
.L_x_190:
        /* <DEDUP_REMOVED lines=13> */
.L_x_193:
[----:B------:R-:W-:Y:S05]  /*5230*/  BSYNC B1 ;  /* 0x0000000000017941 */ /* 0x000fea0003800000 */
.L_x_192:
[----:B-1----:R-:W-:Y:S01]  /*5240*/  @!P1 IMAD R13, R198, R217, R12 ;  /* 0x000000d9c60d9224 */ /* 0x002fe200078e020c */
[----:B------:R-:W-:Y:S04]  /*5250*/  BSSY B1, `(.L_x_194) ;  /* 0x0000006000017945 */ /* 0x000fe80003800000 */
[----:B------:R1:W-:Y:S01]  /*5260*/  @!P1 STG.E.U8 desc[UR36][R8.64+0x98], R13 ;  /* 0x0000980d08009986 */ /* 0x0003e2000c101124 */
[----:B------:R-:W-:Y:S05]  /*5270*/  @P0 BRA `(.L_x_195) ;  /* 0x00000000000c0947 */ /* 0x000fea0003800000 */
[----:B------:R-:W1:Y:S02]  /*5280*/  LDG.E.U8 R218, desc[UR36][R4.64+0x99] ;  /* 0x0000992404da7981 */ /* 0x000e64000c1e1100 */
[----:B-1----:R-:W-:-:S05]  /*5290*/  PRMT R13, R218, 0x8880, RZ ;  /* 0x00008880da0d7816 */ /* 0x002fca00000000ff */
[----:B------:R-:W-:-:S07]  /*52a0*/  IMAD R12, R13, R216, RZ ;  /* 0x000000d80d0c7224 */ /* 0x000fce00078e02ff */
.L_x_195:
[----:B------:R-:W-:Y:S05]  /*52b0*/  BSYNC B1 ;  /* 0x0000000000017941 */ /* 0x000fea0003800000 */
.L_x_194:
[----:B------:R-:W-:Y:S01]  /*52c0*/  @!P0 IMAD R199, R199, R217, R12 ;  /* 0x000000d9c7c78224 */ /* 0x000fe200078e020c */
[----:B------:R-:W-:Y:S04]  /*52d0*/  BSSY B1, `(.L_x_196) ;  /* 0x0000006000017945 */ /* 0x000fe80003800000 */
[----:B------:R0:W-:Y:S01]  /*52e0*/  @!P0 STG.E.U8 desc[UR36][R8.64+0x99], R199 ;  /* 0x000099c708008986 */ /* 0x0001e2000c101124 */
[----:B------:R-:W-:Y:S05]  /*52f0*/  @P5 BRA `(.L_x_197) ;  /* 0x00000000000c5947 */ /* 0x000fea0003800000 */
[----:B------:R-:W1:Y:S02]  /*5300*/  LDG.E.U8 R218, desc[UR36][R10.64+0xa0] ;  /* 0x0000a0240ada7981 */ /* 0x000e64000c1e1100 */
[----:B-1----:R-:W-:-:S05]  /*5310*/  PRMT R13, R218, 0x8880, RZ ;  /* 0x00008880da0d7816 */ /* 0x002fca00000000ff */
[----:B------:R-:W-:-:S07]  /*5320*/  IMAD R12, R13, R216, RZ ;  /* 0x000000d80d0c7224 */ /* 0x000fce00078e02ff */
.L_x_197:
[----:B------:R-:W-:Y:S05]  /*5330*/  BSYNC B1 ;  /* 0x0000000000017941 */ /* 0x000fea0003800000 */
.L_x_196:
[----:B-1----:R-:W-:Y:S01]  /*5340*/  @!P5 IMAD R13, R200, R217, R12 ;  /* 0x000000d9c80dd224 */ /* 0x002fe200078e020c */
[----:B------:R-:W-:Y:S04]  /*5350*/  BSSY B1, `(.L_x_198) ;  /* 0x0000006000017945 */ /* 0x000fe80003800000 */
[----:B------:R1:W-:Y:S01]  /*5360*/  @!P5 STG.E.U8 desc[UR36][R6.64+0xa0], R13 ;  /* 0x0000a00d0600d986 */ /* 0x0003e2000c101124 */
[----:B------:R-:W-:Y:S05]  /*5370*/  @P4 BRA `(.L_x_199) ;  /* 0x00000000000c4947 */ /* 0x000fea0003800000 */
[----:B------:R-:W1:Y:S02]  /*5380*/  LDG.E.U8 R218, desc[UR36][R10.64+0xa1] ;  /* 0x0000a1240ada7981 */ /* 0x000e64000c1e1100 */
[----:B-1----:R-:W-:-:S05]  /*5390*/  PRMT R13, R218, 0x8880, RZ ;  /* 0x00008880da0d7816 */ /* 0x002fca00000000ff */
[----:B------:R-:W-:-:S07]  /*53a0*/  IMAD R12, R13, R216, RZ ;  /* 0x000000d80d0c7224 */ /* 0x000fce00078e02ff */
.L_x_199:
[----:B------:R-:W-:Y:S05]  /*53b0*/  BSYNC B1 ;  /* 0x0000000000017941 */ /* 0x000fea0003800000 */
.L_x_198:
        /* <DEDUP_REMOVED lines=13> */
.L_x_201:
[----:B------:R-:W-:Y:S05]  /*5490*/  BSYNC B1 ;  /* 0x0000000000017941 */ /* 0x000fea0003800000 */
.L_x_200:
[----:B-1----:R-:W-:Y:S01]  /*54a0*/  @!P3 IMAD R13, R202, R217, R12 ;  /* 0x000000d9ca0db224 */ /* 0x002fe200078e020c */
[----:B------:R-:W-:Y:S04]  /*54b0*/  BSSY B1, `(.L_x_202) ;  /* 0x0000006000017945 */ /* 0x000fe80003800000 */
[----:B------:R1:W-:Y:S01]  /*54c0*/  @!P3 STG.E.U8 desc[UR36][R8.64+0xa0], R13 ;  /* 0x0000a00d0800b986 */ /* 0x0003e2000c101124 */
[----:B------:R-:W-:Y:S05]  /*54d0*/  @P2 BRA `(.L_x_203) ;  /* 0x00000000000c2947 */ /* 0x000fea0003800000 */
[----:B------:R-:W1:Y:S02]  /*54e0*/  LDG.E.U8 R218, desc[UR36][R4.64+0xa1] ;  /* 0x0000a12404da7981 */ /* 0x000e64000c1e1100 */
[----:B-1----:R-:W-:-:S05]  /*54f0*/  PRMT R13, R218, 0x8880, RZ ;  /* 0x00008880da0d7816 */ /* 0x002fca00000000ff */
[----:B------:R-:W-:-:S07]  /*5500*/  IMAD R12, R13, R216, RZ ;  /* 0x000000d80d0c7224 */ /* 0x000fce00078e02ff */
.L_x_203:
[----:B------:R-:W-:Y:S05]  /*5510*/  BSYNC B1 ;  /* 0x0000000000017941 */ /* 0x000fea0003800000 */
.L_x_202:
[----:B------:R-:W-:Y:S01]  /*5520*/  @!P2 IMAD R203, R203, R217, R12 ;  /* 0x000000d9cbcba224 */ /* 0x000fe200078e020c */
[----:B------:R-:W-:Y:S04]  /*5530*/  BSSY B1, `(.L_x_204) ;  /* 0x0000006000017945 */ /* 0x000fe80003800000 */
[----:B------:R0:W-:Y:S01]  /*5540*/  @!P2 STG.E.U8 desc[UR36][R8.64+0xa1], R203 ;  /* 0x0000a1cb0800a986 */ /* 0x0001e2000c101124 */
[----:B------:R-:W-:Y:S05]  /*5550*/  @P5 BRA `(.L_x_205) ;  /* 0x00000000000c5947 */ /* 0x000fea0003800000 */
[----:B------:R-:W1:Y:S02]  /*5560*/  LDG.E.U8 R218, desc[UR36][R10.64+0xa8] ;  /* 0x0000a8240ada7981 */ /* 0x000e64000c1e1100 */
[----:B-1----:R-:W-:-:S05]  /*5570*/  PRMT R13, R218, 0x8880, RZ ;  /* 0x00008880da0d7816 */ /* 0x002fca00000000ff */
[----:B------:R-:W-:-:S07]  /*5580*/  IMAD R12, R13, R216, RZ ;  /* 0x000000d80d0c7224 */ /* 0x000fce00078e02ff */
.L_x_205:
[----:B------:R-:W-:Y:S05]  /*5590*/  BSYNC B1 ;  /* 0x0000000000017941 */ /* 0x000fea0003800000 */
.L_x_204:
[----:B-1----:R-:W-:Y:S01]  /*55a0*/  @!P5 IMAD R13, R204, R217, R12 ;  /* 0x000000d9cc0dd224 */ /* 0x002fe200078e020c */
[----:B------:R-:W-:Y:S04]  /*55b0*/  BSSY B1, `(.L_x_206) ;  /* 0x0000006000017945 */ /* 0x000fe80003800000 */
[----:B------:R1:W-:Y:S01]  /*55c0*/  @!P5 STG.E.U8 desc[UR36][R6.64+0xa8], R13 ;  /* 0x0000a80d0600d986 */ /* 0x0003e2000c101124 */
[----:B------:R-:W-:Y:S05]  /*55d0*/  @P4 BRA `(.L_x_207) ;  /* 0x00000000000c4947 */ /* 0x000fea0003800000 */
[----:B------:R-:W1:Y:S02]  /*55e0*/  LDG.E.U8 R218, desc[UR36][R10.64+0xa9] ;  /* 0x0000a9240ada7981 */ /* 0x000e64000c1e1100 */
[----:B-1----:R-:W-:-:S05]  /*55f0*/  PRMT R13, R218, 0x8880, RZ ;  /* 0x00008880da0d7816 */ /* 0x002fca00000000ff */
[----:B------:R-:W-:-:S07]  /*5600*/  IMAD R12, R13, R216, RZ ;  /* 0x000000d80d0c7224 */ /* 0x000fce00078e02ff */
.L_x_207:
[----:B------:R-:W-:Y:S05]  /*5610*/  BSYNC B1 ;  /* 0x0000000000017941 */ /* 0x000fea0003800000 */
.L_x_206:
        /* <DEDUP_REMOVED lines=13> */
.L_x_209:
[----:B------:R-:W-:Y:S05]  /*56f0*/  BSYNC B1 ;  /* 0x0000000000017941 */ /* 0x000fea0003800000 */
.L_x_208:
[----:B-1----:R-:W-:Y:S01]  /*5700*/  @!P1 IMAD R13, R206, R217, R12 ;  /* 0x000000d9ce0d9224 */ /* 0x002fe200078e020c */
[----:B------:R-:W-:Y:S04]  /*5710*/  BSSY B1, `(.L_x_210) ;  /* 0x0000006000017945 */ /* 0x000fe80003800000 */
[----:B------:R1:W-:Y:S01]  /*5720*/  @!P1 STG.E.U8 desc[UR36][R8.64+0xa8], R13 ;  /* 0x0000a80d08009986 */ /* 0x0003e2000c101124 */
[----:B------:R-:W-:Y:S05]  /*5730*/  @P0 BRA `(.L_x_211) ;  /* 0x00000000000c0947 */ /* 0x000fea0003800000 */
[----:B------:R-:W1:Y:S02]  /*5740*/  LDG.E.U8 R218, desc[UR36][R4.64+0xa9] ;  /* 0x0000a92404da7981 */ /* 0x000e64000c1e1100 */
[----:B-1----:R-:W-:-:S05]  /*5750*/  PRMT R13, R218, 0x8880, RZ ;  /* 0x00008880da0d7816 */ /* 0x002fca00000000ff */
[----:B------:R-:W-:-:S07]  /*5760*/  IMAD R12, R13, R216, RZ ;  /* 0x000000d80d0c7224 */ /* 0x000fce00078e02ff */
.L_x_211:
[----:B------:R-:W-:Y:S05]  /*5770*/  BSYNC B1 ;  /* 0x0000000000017941 */ /* 0x000fea0003800000 */
.L_x_210:
[----:B------:R-:W-:Y:S01]  /*5780*/  @!P0 IMAD R207, R207, R217, R12 ;  /* 0x000000d9cfcf8224 */ /* 0x000fe200078e020c */
[----:B------:R-:W-:Y:S04]  /*5790*/  BSSY B1, `(.L_x_212) ;  /* 0x0000006000017945 */ /* 0x000fe80003800000 */
[----:B------:R0:W-:Y:S01]  /*57a0*/  @!P0 STG.E.U8 desc[UR36][R8.64+0xa9], R207 ;  /* 0x0000a9cf08008986 */ /* 0x0001e2000c101124 */
[----:B------:R-:W-:Y:S05]  /*57b0*/  @P5 BRA `(.L_x_213) ;  /* 0x00000000000c5947 */ /* 0x000fea0003800000 */
[----:B------:R-:W1:Y:S02]  /*57c0*/  LDG.E.U8 R218, desc[UR36][R10.64+0xb0] ;  /* 0x0000b0240ada7981 */ /* 0x000e64000c1e1100 */
[----:B-1----:R-:W-:-:S05]  /*57d0*/  PRMT R13, R218, 0x8880, RZ ;  /* 0x00008880da0d7816 */ /* 0x002fca00000000ff */
[----:B------:R-:W-:-:S07]  /*57e0*/  IMAD R12, R13, R216, RZ ;  /* 0x000000d80d0c7224 */ /* 0x000fce00078e02ff */
.L_x_213:
[----:B------:R-:W-:Y:S05]  /*57f0*/  BSYNC B1 ;  /* 0x0000000000017941 */ /* 0x000fea0003800000 */
.L_x_212:
[----:B-1----:R-:W-:Y:S01]  /*5800*/  @!P5 IMAD R13, R208, R217, R12 ;  /* 0x000000d9d00dd224 */ /* 0x002fe200078e020c */
[----:B------:R-:W-:Y:S04]  /*5810*/  BSSY B1, `(.L_x_214) ;  /* 0x0000006000017945 */ /* 0x000fe80003800000 */
[----:B------:R1:W-:Y:S01]  /*5820*/  @!P5 STG.E.U8 desc[UR36][R6.64+0xb0], R13 ;  /* 0x0000b00d0600d986 */ /* 0x0003e2000c101124 */
[----:B------:R-:W-:Y:S05]  /*5830*/  @P4 BRA `(.L_x_215) ;  /* 0x00000000000c4947 */ /* 0x000fea0003800000 */
[----:B------:R-:W1:Y:S02]  /*5840*/  LDG.E.U8 R218, desc[UR36][R10.64+0xb1] ;  /* 0x0000b1240ada7981 */ /* 0x000e64000c1e1100 */
[----:B-1----:R-:W-:-:S05]  /*5850*/  PRMT R13, R218, 0x8880, RZ ;  /* 0x00008880da0d7816 */ /* 0x002fca00000000ff */
[----:B------:R-:W-:-:S07]  /*5860*/  IMAD R12, R13, R216, RZ ;  /* 0x000000d80d0c7224 */ /* 0x000fce00078e02ff */
.L_x_215:
[----:B------:R-:W-:Y:S05]  /*5870*/  BSYNC B1 ;  /* 0x0000000000017941 */ /* 0x000fea0003800000 */
.L_x_214:
        /* <DEDUP_REMOVED lines=13> */
.L_x_217:
[----:B------:R-:W-:Y:S05]  /*5950*/  BSYNC B1 ;  /* 0x0000000000017941 */ /* 0x000fea0003800000 */
.L_x_216:
[----:B-1----:R-:W-:Y:S01]  /*5960*/  @!P3 IMAD R13, R210, R217, R12 ;  /* 0x000000d9d20db224 */ /* 0x002fe200078e020c */
[----:B------:R-:W-:Y:S04]  /*5970*/  BSSY B1, `(.L_x_218) ;  /* 0x0000006000017945 */ /* 0x000fe80003800000 */
[----:B------:R1:W-:Y:S01]  /*5980*/  @!P3 STG.E.U8 desc[UR36][R8.64+0xb0], R13 ;  /* 0x0000b00d0800b986 */ /* 0x0003e2000c101124 */
[----:B------:R-:W-:Y:S05]  /*5990*/  @P2 BRA `(.L_x_219) ;  /* 0x00000000000c2947 */ /* 0x000fea0003800000 */
[----:B------:R-:W1:Y:S02]  /*59a0*/  LDG.E.U8 R218, desc[UR36][R4.64+0xb1] ;  /* 0x0000b12404da7981 */ /* 0x000e64000c1e1100 */
[----:B-1----:R-:W-:-:S05]  /*59b0*/  PRMT R13, R218, 0x8880, RZ ;  /* 0x00008880da0d7816 */ /* 0x002fca00000000ff */
[----:B------:R-:W-:-:S07]  /*59c0*/  IMAD R12, R13, R216, RZ ;  /* 0x000000d80d0c7224 */ /* 0x000fce00078e02ff */
.L_x_219:
[----:B------:R-:W-:Y:S05]  /*59d0*/  BSYNC B1 ;  /* 0x0000000000017941 */ /* 0x000fea0003800000 */
.L_x_218:
[----:B------:R-:W-:Y:S01]  /*59e0*/  @!P2 IMAD R211, R211, R217, R12 ;  /* 0x000000d9d3d3a224 */ /* 0x000fe200078e020c */
[----:B------:R-:W-:Y:S04]  /*59f0*/  BSSY B1, `(.L_x_220) ;  /* 0x0000006000017945 */ /* 0x000fe80003800000 */
[----:B------:R0:W-:Y:S01]  /*5a00*/  @!P2 STG.E.U8 desc[UR36][R8.64+0xb1], R211 ;  /* 0x0000b1d30800a986 */ /* 0x0001e2000c101124 */
[----:B------:R-:W-:Y:S05]  /*5a10*/  @P5 BRA `(.L_x_221) ;  /* 0x00000000000c5947 */ /* 0x000fea0003800000 */
[----:B------:R-:W1:Y:S02]  /*5a20*/  LDG.E.U8 R218, desc[UR36][R10.64+0xb8] ;  /* 0x0000b8240ada7981 */ /* 0x000e64000c1e1100 */
[----:B-1----:R-:W-:-:S05]  /*5a30*/  PRMT R13, R218, 0x8880, RZ ;  /* 0x00008880da0d7816 */ /* 0x002fca00000000ff */
[----:B------:R-:W-:-:S07]  /*5a40*/  IMAD R12, R13, R216, RZ ;  /* 0x000000d80d0c7224 */ /* 0x000fce00078e02ff */
.L_x_221:
[----:B------:R-:W-:Y:S05]  /*5a50*/  BSYNC B1 ;  /* 0x0000000000017941 */ /* 0x000fea0003800000 */
.L_x_220:
[----:B-1----:R-:W-:Y:S01]  /*5a60*/  @!P5 IMAD R13, R212, R217, R12 ;  /* 0x000000d9d40dd224 */ /* 0x002fe200078e020c */
[----:B------:R-:W-:Y:S04]  /*5a70*/  BSSY B1, `(.L_x_222) ;  /* 0x0000006000017945 */ /* 0x000fe80003800000 */
[----:B------:R1:W-:Y:S01]  /*5a80*/  @!P5 STG.E.U8 desc[UR36][R6.64+0xb8], R13 ;  /* 0x0000b80d0600d986 */ /* 0x0003e2000c101124 */
[----:B------:R-:W-:Y:S05]  /*5a90*/  @P4 BRA `(.L_x_223) ;  /* 0x00000000000c4947 */ /* 0x000fea0003800000 */
[----:B------:R-:W1:Y:S02]  /*5aa0*/  LDG.E.U8 R218, desc[UR36][R10.64+0xb9] ;  /* 0x0000b9240ada7981 */ /* 0x000e64000c1e1100 */
[----:B-1----:R-:W-:-:S05]  /*5ab0*/  PRMT R13, R218, 0x8880, RZ ;  /* 0x00008880da0d7816 */ /* 0x002fca00000000ff */
[----:B------:R-:W-:-:S07]  /*5ac0*/  IMAD R12, R13, R216, RZ ;  /* 0x000000d80d0c7224 */ /* 0x000fce00078e02ff */
.L_x_223:
[----:B------:R-:W-:Y:S05]  /*5ad0*/  BSYNC B1 ;  /* 0x0000000000017941 */ /* 0x000fea0003800000 */
.L_x_222:
        /* <DEDUP_REMOVED lines=13> */
.L_x_225:
[----:B------:R-:W-:Y:S05]  /*5bb0*/  BSYNC B1 ;  /* 0x0000000000017941 */ /* 0x000fea0003800000 */
.L_x_224:
[----:B-1----:R-:W-:Y:S01]  /*5bc0*/  @!P1 IMAD R13, R214, R217, R12 ;  /* 0x000000d9d60d9224 */ /* 0x002fe200078e020c */
[----:B------:R-:W-:Y:S04]  /*5bd0*/  BSSY B1, `(.L_x_226) ;  /* 0x0000006000017945 */ /* 0x000fe80003800000 */
[----:B------:R1:W-:Y:S01]  /*5be0*/  @!P1 STG.E.U8 desc[UR36][R8.64+0xb8], R13 ;  /* 0x0000b80d08009986 */ /* 0x0003e2000c101124 */
[----:B------:R-:W-:Y:S05]  /*5bf0*/  @P0 BRA `(.L_x_227) ;  /* 0x00000000000c0947 */ /* 0x000fea0003800000 */
[----:B------:R-:W1:Y:S02]  /*5c00*/  LDG.E.U8 R218, desc[UR36][R4.64+0xb9] ;  /* 0x0000b92404da7981 */ /* 0x000e64000c1e1100 */
[----:B-1----:R-:W-:-:S05]  /*5c10*/  PRMT R13, R218, 0x8880, RZ ;  /* 0x00008880da0d7816 */ /* 0x002fca00000000ff */
[----:B------:R-:W-:-:S07]  /*5c20*/  IMAD R12, R13, R216, RZ ;  /* 0x000000d80d0c7224 */ /* 0x000fce00078e02ff */
.L_x_227:
[----:B------:R-:W-:Y:S05]  /*5c30*/  BSYNC B1 ;  /* 0x0000000000017941 */ /* 0x000fea0003800000 */
.L_x_226:
[----:B------:R-:W-:Y:S01]  /*5c40*/  @!P0 IMAD R215, R215, R217, R12 ;  /* 0x000000d9d7d78224 */ /* 0x000fe200078e020c */
[----:B------:R-:W-:Y:S04]  /*5c50*/  BSSY B1, `(.L_x_228) ;  /* 0x0000006000017945 */ /* 0x000fe80003800000 */
[----:B------:R0:W-:Y:S01]  /*5c60*/  @!P0 STG.E.U8 desc[UR36][R8.64+0xb9], R215 ;  /* 0x0000b9d708008986 */ /* 0x0001e2000c101124 */
[----:B------:R-:W-:Y:S05]  /*5c70*/  @P5 BRA `(.L_x_229) ;  /* 0x00000000000c5947 */ /* 0x000fea0003800000 */
[----:B------:R-:W1:Y:S02]  /*5c80*/  LDG.E.U8 R218, desc[UR36][R10.64+0xc0] ;  /* 0x0000c0240ada7981 */ /* 0x000e64000c1e1100 */
[----:B-1----:R-:W-:-:S05]  /*5c90*/  PRMT R13, R218, 0x8880, RZ ;  /* 0x00008880da0d7816 */ /* 0x002fca00000000ff */
[----:B------:R-:W-:-:S07]  /*5ca0*/  IMAD R12, R13, R216, RZ ;  /* 0x000000d80d0c7224 */ /* 0x000fce00078e02ff */
.L_x_229:
[----:B------:R-:W-:Y:S05]  /*5cb0*/  BSYNC B1 ;  /* 0x0000000000017941 */ /* 0x000fea0003800000 */
.L_x_228:
[----:B-1----:R-:W-:Y:S01]  /*5cc0*/  @!P5 IMAD R13, R24, R217, R12 ;  /* 0x000000d9180dd224 */ /* 0x002fe200078e020c */
[----:B------:R-:W-:Y:S04]  /*5cd0*/  BSSY B1, `(.L_x_230) ;  /* 0x0000006000017945 */ /* 0x000fe80003800000 */
[----:B------:R1:W-:Y:S01]  /*5ce0*/  @!P5 STG.E.U8 desc[UR36][R6.64+0xc0], R13 ;  /* 0x0000c00d0600d986 */ /* 0x0003e2000c101124 */
[----:B------:R-:W-:Y:S05]  /*5cf0*/  @P4 BRA `(.L_x_231) ;  /* 0x00000000000c4947 */ /* 0x000fea0003800000 */
[----:B------:R-:W1:Y:S02]  /*5d00*/  LDG.E.U8 R218, desc[UR36][R10.64+0xc1] ;  /* 0x0000c1240ada7981 */ /* 0x000e64000c1e1100 */
[----:B-1----:R-:W-:-:S05]  /*5d10*/  PRMT R13, R218, 0x8880, RZ ;  /* 0x00008880da0d7816 */ /* 0x002fca00000000ff */
[----:B------:R-:W-:-:S07]  /*5d20*/  IMAD R12, R13, R216, RZ ;  /* 0x000000d80d0c7224 */ /* 0x000fce00078e02ff */
.L_x_231:
[----:B------:R-:W-:Y:S05]  /*5d30*/  BSYNC B1 ;  /* 0x0000000000017941 */ /* 0x000fea0003800000 */
.L_x_230:
        /* <DEDUP_REMOVED lines=13> */
.L_x_233:
[----:B------:R-:W-:Y:S05]  /*5e10*/  BSYNC B1 ;  /* 0x0000000000017941 */ /* 0x000fea0003800000 */
.L_x_232:
[----:B-1----:R-:W-:Y:S01]  /*5e20*/  @!P3 IMAD R13, R26, R217, R12 ;  /* 0x000000d91a0db224 */ /* 0x002fe200078e020c */
[----:B------:R-:W-:Y:S04]  /*5e30*/  BSSY B1, `(.L_x_234) ;  /* 0x0000006000017945 */ /* 0x000fe80003800000 */
[----:B------:R1:W-:Y:S01]  /*5e40*/  @!P3 STG.E.U8 desc[UR36][R8.64+0xc0], R13 ;  /* 0x0000c00d0800b986 */ /* 0x0003e2000c101124 */
[----:B------:R-:W-:Y:S05]  /*5e50*/  @P2 BRA `(.L_x_235) ;  /* 0x00000000000c2947 */ /* 0x000fea0003800000 */
[----:B------:R-:W1:Y:S02]  /*5e60*/  LDG.E.U8 R218, desc[UR36][R4.64+0xc1] ;  /* 0x0000c12404da7981 */ /* 0x000e64000c1e1100 */
[----:B-1----:R-:W-:-:S05]  /*5e70*/  PRMT R13, R218, 0x8880, RZ ;  /* 0x00008880da0d7816 */ /* 0x002fca00000000ff */
[----:B------:R-:W-:-:S07]  /*5e80*/  IMAD R12, R13, R216, RZ ;  /* 0x000000d80d0c7224 */ /* 0x000fce00078e02ff */
.L_x_235:
[----:B------:R-:W-:Y:S05]  /*5e90*/  BSYNC B1 ;  /* 0x0000000000017941 */ /* 0x000fea0003800000 */
.L_x_234:
[----:B------:R-:W-:Y:S01]  /*5ea0*/  @!P2 IMAD R27, R27, R217, R12 ;  /* 0x000000d91b1ba224 */ /* 0x000fe200078e020c */
[----:B------:R-:W-:Y:S04]  /*5eb0*/  BSSY B1, `(.L_x_236) ;  /* 0x0000006000017945 */ /* 0x000fe80003800000 */
[----:B------:R0:W-:Y:S01]  /*5ec0*/  @!P2 STG.E.U8 desc[UR36][R8.64+0xc1], R27 ;  /* 0x0000c11b0800a986 */ /* 0x0001e2000c101124 */
[----:B------:R-:W-:Y:S05]  /*5ed0*/  @P5 BRA `(.L_x_237) ;  /* 0x00000000000c5947 */ /* 0x000fea0003800000 */
[----:B------:R-:W1:Y:S02]  /*5ee0*/  LDG.E.U8 R218, desc[UR36][R10.64+0xc8] ;  /* 0x0000c8240ada7981 */ /* 0x000e64000c1e1100 */
[----:B-1----:R-:W-:-:S05]  /*5ef0*/  PRMT R13, R218, 0x8880, RZ ;  /* 0x00008880da0d7816 */ /* 0x002fca00000000ff */
[----:B------:R-:W-:-:S07]  /*5f00*/  IMAD R12, R13, R216, RZ ;  /* 0x000000d80d0c7224 */ /* 0x000fce00078e02ff */
.L_x_237:
[----:B------:R-:W-:Y:S05]  /*5f10*/  BSYNC B1 ;  /* 0x0000000000017941 */ /* 0x000fea0003800000 */
.L_x_236:
[----:B-1----:R-:W-:Y:S01]  /*5f20*/  @!P5 IMAD R13, R28, R217, R12 ;  /* 0x000000d91c0dd224 */ /* 0x002fe200078e020c */
[----:B------:R-:W-:Y:S04]  /*5f30*/  BSSY B1, `(.L_x_238) ;  /* 0x0000006000017945 */ /* 0x000fe80003800000 */
[----:B------:R1:W-:Y:S01]  /*5f40*/  @!P5 STG.E.U8 desc[UR36][R6.64+0xc8], R13 ;  /* 0x0000c80d0600d986 */ /* 0x0003e2000c101124 */
[----:B------:R-:W-:Y:S05]  /*5f50*/  @P4 BRA `(.L_x_239) ;  /* 0x00000000000c4947 */ /* 0x000fea0003800000 */
[----:B------:R-:W1:Y:S02]  /*5f60*/  LDG.E.U8 R218, desc[UR36][R10.64+0xc9] ;  /* 0x0000c9240ada7981 */ /* 0x000e64000c1e1100 */
[----:B-1----:R-:W-:-:S05]  /*5f70*/  PRMT R13, R218, 0x8880, RZ ;  /* 0x00008880da0d7816 */ /* 0x002fca00000000ff */
[----:B------:R-:W-:-:S07]  /*5f80*/  IMAD R12, R13, R216, RZ ;  /* 0x000000d80d0c7224 */ /* 0x000fce00078e02ff */
.L_x_239:
[----:B------:R-:W-:Y:S05]  /*5f90*/  BSYNC B1 ;  /* 0x0000000000017941 */ /* 0x000fea0003800000 */
.L_x_238:
        /* <DEDUP_REMOVED lines=13> */
.L_x_241:
[----:B------:R-:W-:Y:S05]  /*6070*/  BSYNC B1 ;  /* 0x0000000000017941 */ /* 0x000fea0003800000 */
.L_x_240:
[----:B-1----:R-:W-:Y:S01]  /*6080*/  @!P1 IMAD R13, R30, R217, R12 ;  /* 0x000000d91e0d9224 */ /* 0x002fe200078e020c */
[----:B------:R-:W-:Y:S04]  /*6090*/  BSSY B1, `(.L_x_242) ;  /* 0x0000006000017945 */ /* 0x000fe80003800000 */
[----:B------:R1:W-:Y:S01]  /*60a0*/  @!P1 STG.E.U8 desc[UR36][R8.64+0xc8], R13 ;  /* 0x0000c80d08009986 */ /* 0x0003e2000c101124 */
[----:B------:R-:W-:Y:S05]  /*60b0*/  @P0 BRA `(.L_x_243) ;  /* 0x00000000000c0947 */ /* 0x000fea0003800000 */
[----:B------:R-:W1:Y:S02]  /*60c0*/  LDG.E.U8 R218, desc[UR36][R4.64+0xc9] ;  /* 0x0000c92404da7981 */ /* 0x000e64000c1e1100 */
[----:B-1----:R-:W-:-:S05]  /*60d0*/  PRMT R13, R218, 0x8880, RZ ;  /* 0x00008880da0d7816 */ /* 0x002fca00000000ff */
[----:B------:R-:W-:-:S07]  /*60e0*/  IMAD R12, R13, R216, RZ ;  /* 0x000000d80d0c7224 */ /* 0x000fce00078e02ff */
.L_x_243:
[----:B------:R-:W-:Y:S05]  /*60f0*/  BSYNC B1 ;  /* 0x0000000000017941 */ /* 0x000fea0003800000 */
.L_x_242:
[----:B------:R-:W-:Y:S01]  /*6100*/  @!P0 IMAD R31, R31, R217, R12 ;  /* 0x000000d91f1f8224 */ /* 0x000fe200078e020c */
[----:B------:R-:W-:Y:S04]  /*6110*/  BSSY B1, `(.L_x_244) ;  /* 0x0000006000017945 */ /* 0x000fe80003800000 */
[----:B------:R0:W-:Y:S01]  /*6120*/  @!P0 STG.E.U8 desc[UR36][R8.64+0xc9], R31 ;  /* 0x0000c91f08008986 */ /* 0x0001e2000c101124 */
[----:B------:R-:W-:Y:S05]  /*6130*/  @P5 BRA `(.L_x_245) ;  /* 0x00000000000c5947 */ /* 0x000fea0003800000 */
[----:B------:R-:W1:Y:S02]  /*6140*/  LDG.E.U8 R218, desc[UR36][R10.64+0xd0] ;  /* 0x0000d0240ada7981 */ /* 0x000e64000c1e1100 */
[----:B-1----:R-:W-:-:S05]  /*6150*/  PRMT R13, R218, 0x8880, RZ ;  /* 0x00008880da0d7816 */ /* 0x002fca00000000ff */
[----:B------:R-:W-:-:S07]  /*6160*/  IMAD R12, R13, R216, RZ ;  /* 0x000000d80d0c7224 */ /* 0x000fce00078e02ff */
.L_x_245:
[----:B------:R-:W-:Y:S05]  /*6170*/  BSYNC B1 ;  /* 0x0000000000017941 */ /* 0x000fea0003800000 */
.L_x_244:
[----:B-1----:R-:W-:Y:S01]  /*6180*/  @!P5 IMAD R13, R32, R217, R12 ;  /* 0x000000d9200dd224 */ /* 0x002fe200078e020c */
[----:B------:R-:W-:Y:S04]  /*6190*/  BSSY B1, `(.L_x_246) ;  /* 0x0000006000017945 */ /* 0x000fe80003800000 */
[----:B------:R1:W-:Y:S01]  /*61a0*/  @!P5 STG.E.U8 desc[UR36][R6.64+0xd0], R13 ;  /* 0x0000d00d0600d986 */ /* 0x0003e2000c101124 */
[----:B------:R-:W-:Y:S05]  /*61b0*/  @P4 BRA `(.L_x_247) ;  /* 0x00000000000c4947 */ /* 0x000fea0003800000 */
[----:B------:R-:W1:Y:S02]  /*61c0*/  LDG.E.U8 R218, desc[UR36][R10.64+0xd1] ;  /* 0x0000d1240ada7981 */ /* 0x000e64000c1e1100 */
[----:B-1----:R-:W-:-:S05]  /*61d0*/  PRMT R13, R218, 0x8880, RZ ;  /* 0x00008880da0d7816 */ /* 0x002fca00000000ff */
[----:B------:R-:W-:-:S07]  /*61e0*/  IMAD R12, R13, R216, RZ ;  /* 0x000000d80d0c7224 */ /* 0x000fce00078e02ff */
.L_x_247:
[----:B------:R-:W-:Y:S05]  /*61f0*/  BSYNC B1 ;  /* 0x0000000000017941 */ /* 0x000fea0003800000 */
.L_x_246:
        /* <DEDUP_REMOVED lines=13> */
.L_x_249:
[----:B------:R-:W-:Y:S05]  /*62d0*/  BSYNC B1 ;  /* 0x0000000000017941 */ /* 0x000fea0003800000 */
.L_x_248:
[----:B-1----:R-:W-:Y:S01]  /*62e0*/  @!P3 IMAD R13, R34, R217, R12 ;  /* 0x000000d9220db224 */ /* 0x002fe200078e020c */
[----:B------:R-:W-:Y:S04]  /*62f0*/  BSSY B1, `(.L_x_250) ;  /* 0x0000006000017945 */ /* 0x000fe80003800000 */
[----:B------:R1:W-:Y:S01]  /*6300*/  @!P3 STG.E.U8 desc[UR36][R8.64+0xd0], R13 ;  /* 0x0000d00d0800b986 */ /* 0x0003e2000c101124 */
[----:B------:R-:W-:Y:S05]  /*6310*/  @P2 BRA `(.L_x_251) ;  /* 0x00000000000c2947 */ /* 0x000fea0003800000 */
[----:B------:R-:W1:Y:S02]  /*6320*/  LDG.E.U8 R218, desc[UR36][R4.64+0xd1] ;  /* 0x0000d12404da7981 */ /* 0x000e64000c1e1100 */
[----:B-1----:R-:W-:-:S05]  /*6330*/  PRMT R13, R218, 0x8880, RZ ;  /* 0x00008880da0d7816 */ /* 0x002fca00000000ff */
[----:B------:R-:W-:-:S07]  /*6340*/  IMAD R12, R13, R216, RZ ;  /* 0x000000d80d0c7224 */ /* 0x000fce00078e02ff */
.L_x_251:
[----:B------:R-:W-:Y:S05]  /*6350*/  BSYNC B1 ;  /* 0x0000000000017941 */ /* 0x000fea0003800000 */
.L_x_250:
[----:B------:R-:W-:Y:S01]  /*6360*/  @!P2 IMAD R35, R35, R217, R12 ;  /* 0x000000d92323a224 */ /* 0x000fe200078e020c */
[----:B------:R-:W-:Y:S04]  /*6370*/  BSSY B1, `(.L_x_252) ;  /* 0x0000006000017945 */ /* 0x000fe80003800000 */
[----:B------:R0:W-:Y:S01]  /*6380*/  @!P2 STG.E.U8 desc[UR36][R8.64+0xd1], R35 ;  /* 0x0000d1230800a986 */ /* 0x0001e2000c101124 */
[----:B------:R-:W-:Y:S05]  /*6390*/  @P5 BRA `(.L_x_253) ;  /* 0x00000000000c5947 */ /* 0x000fea0003800000 */
[----:B------:R-:W1:Y:S02]  /*63a0*/  LDG.E.U8 R218, desc[UR36][R10.64+0xd8] ;  /* 0x0000d8240ada7981 */ /* 0x000e64000c1e1100 */
[----:B-1----:R-:W-:-:S05]  /*63b0*/  PRMT R13, R218, 0x8880, RZ ;  /* 0x00008880da0d7816 */ /* 0x002fca00000000ff */
[----:B------:R-:W-:-:S07]  /*63c0*/  IMAD R12, R13, R216, RZ ;  /* 0x000000d80d0c7224 */ /* 0x000fce00078e02ff */
.L_x_253:
[----:B------:R-:W-:Y:S05]  /*63d0*/  BSYNC B1 ;  /* 0x0000000000017941 */ /* 0x000fea0003800000 */
.L_x_252:
[----:B-1----:R-:W-:Y:S01]  /*63e0*/  @!P5 IMAD R13, R36, R217, R12 ;  /* 0x000000d9240dd224 */ /* 0x002fe200078e020c */
[----:B------:R-:W-:Y:S04]  /*63f0*/  BSSY B1, `(.L_x_254) ;  /* 0x0000006000017945 */ /* 0x000fe80003800000 */
[----:B------:R1:W-:Y:S01]  /*6400*/  @!P5 STG.E.U8 desc[UR36][R6.64+0xd8], R13 ;  /* 0x0000d80d0600d986 */ /* 0x0003e2000c101124 */
[----:B------:R-:W-:Y:S05]  /*6410*/  @P4 BRA `(.L_x_255) ;  /* 0x00000000000c4947 */ /* 0x000fea0003800000 */
[----:B------:R-:W1:Y:S02]  /*6420*/  LDG.E.U8 R218, desc[UR36][R10.64+0xd9] ;  /* 0x0000d9240ada7981 */ /* 0x000e64000c1e1100 */
[----:B-1----:R-:W-:-:S05]  /*6430*/  PRMT R13, R218, 0x8880, RZ ;  /* 0x00008880da0d7816 */ /* 0x002fca00000000ff */
[----:B------:R-:W-:-:S07]  /*6440*/  IMAD R12, R13, R216, RZ ;  /* 0x000000d80d0c7224 */ /* 0x000fce00078e02ff */
.L_x_255:
[----:B------:R-:W-:Y:S05]  /*6450*/  BSYNC B1 ;  /* 0x0000000000017941 */ /* 0x000fea0003800000 */
.L_x_254:
        /* <DEDUP_REMOVED lines=13> */
.L_x_257:
[----:B------:R-:W-:Y:S05]  /*6530*/  BSYNC B1 ;  /* 0x0000000000017941 */ /* 0x000fea0003800000 */
.L_x_256:
[----:B-1----:R-:W-:Y:S01]  /*6540*/  @!P1 IMAD R13, R38, R217, R12 ;  /* 0x000000d9260d9224 */ /* 0x002fe200078e020c */
[----:B------:R-:W-:Y:S04]  /*6550*/  BSSY B1, `(.L_x_258) ;  /* 0x0000006000017945 */ /* 0x000fe80003800000 */
[----:B------:R1:W-:Y:S01]  /*6560*/  @!P1 STG.E.U8 desc[UR36][R8.64+0xd8], R13 ;  /* 0x0000d80d08009986 */ /* 0x0003e2000c101124 */
[----:B------:R-:W-:Y:S05]  /*6570*/  @P0 BRA `(.L_x_259) ;  /* 0x00000000000c0947 */ /* 0x000fea0003800000 */
[----:B------:R-:W1:Y:S02]  /*6580*/  LDG.E.U8 R218, desc[UR36][R4.64+0xd9] ;  /* 0x0000d92404da7981 */ /* 0x000e64000c1e1100 */
[----:B-1----:R-:W-:-:S05]  /*6590*/  PRMT R13, R218, 0x8880, RZ ;  /* 0x00008880da0d7816 */ /* 0x002fca00000000ff */
[----:B------:R-:W-:-:S07]  /*65a0*/  IMAD R12, R13, R216, RZ ;  /* 0x000000d80d0c7224 */ /* 0x000fce00078e02ff */
.L_x_259:
[----:B------:R-:W-:Y:S05]  /*65b0*/  BSYNC B1 ;  /* 0x0000000000017941 */ /* 0x000fea0003800000 */
.L_x_258:
[----:B------:R-:W-:Y:S01]  /*65c0*/  @!P0 IMAD R39, R39, R217, R12 ;  /* 0x000000d927278224 */ /* 0x000fe200078e020c */
[----:B------:R-:W-:Y:S04]  /*65d0*/  BSSY B1, `(.L_x_260) ;  /* 0x0000006000017945 */ /* 0x000fe80003800000 */
[----:B------:R0:W-:Y:S01]  /*65e0*/  @!P0 STG.E.U8 desc[UR36][R8.64+0xd9], R39 ;  /* 0x0000d92708008986 */ /* 0x0001e2000c101124 */
[----:B------:R-:W-:Y:S05]  /*65f0*/  @P5 BRA `(.L_x_261) ;  /* 0x00000000000c5947 */ /* 0x000fea0003800000 */
[----:B------:R-:W1:Y:S02]  /*6600*/  LDG.E.U8 R218, desc[UR36][R10.64+0xe0] ;  /* 0x0000e0240ada7981 */ /* 0x000e64000c1e1100 */
[----:B-1----:R-:W-:-:S05]  /*6610*/  PRMT R13, R218, 0x8880, RZ ;  /* 0x00008880da0d7816 */ /* 0x002fca00000000ff */
[----:B------:R-:W-:-:S07]  /*6620*/  IMAD R12, R13, R216, RZ ;  /* 0x000000d80d0c7224 */ /* 0x000fce00078e02ff */
.L_x_261:
[----:B------:R-:W-:Y:S05]  /*6630*/  BSYNC B1 ;  /* 0x0000000000017941 */ /* 0x000fea0003800000 */
.L_x_260:
[----:B-1----:R-:W-:Y:S01]  /*6640*/  @!P5 IMAD R13, R40, R217, R12 ;  /* 0x000000d9280dd224 */ /* 0x002fe200078e020c */
[----:B------:R-:W-:Y:S04]  /*6650*/  BSSY B1, `(.L_x_262) ;  /* 0x0000006000017945 */ /* 0x000fe80003800000 */
[----:B------:R1:W-:Y:S01]  /*6660*/  @!P5 STG.E.U8 desc[UR36][R6.64+0xe0], R13 ;  /* 0x0000e00d0600d986 */ /* 0x0003e2000c101124 */
[----:B------:R-:W-:Y:S05]  /*6670*/  @P4 BRA `(.L_x_263) ;  /* 0x00000000000c4947 */ /* 0x000fea0003800000 */
[----:B------:R-:W1:Y:S02]  /*6680*/  LDG.E.U8 R218, desc[UR36][R10.64+0xe1] ;  /* 0x0000e1240ada7981 */ /* 0x000e64000c1e1100 */
[----:B-1----:R-:W-:-:S05]  /*6690*/  PRMT R13, R218, 0x8880, RZ ;  /* 0x00008880da0d7816 */ /* 0x002fca00000000ff */
[----:B------:R-:W-:-:S07]  /*66a0*/  IMAD R12, R13, R216, RZ ;  /* 0x000000d80d0c7224 */ /* 0x000fce00078e02ff */
.L_x_263:
[----:B------:R-:W-:Y:S05]  /*66b0*/  BSYNC B1 ;  /* 0x0000000000017941 */ /* 0x000fea0003800000 */
.L_x_262:
        /* <DEDUP_REMOVED lines=13> */
.L_x_265:
[----:B------:R-:W-:Y:S05]  /*6790*/  BSYNC B1 ;  /* 0x0000000000017941 */ /* 0x000fea0003800000 */
.L_x_264:
[----:B-1----:R-:W-:Y:S01]  /*67a0*/  @!P3 IMAD R13, R42, R217, R12 ;  /* 0x000000d92a0db224 */ /* 0x002fe200078e020c */
[----:B------:R-:W-:Y:S04]  /*67b0*/  BSSY B1, `(.L_x_266) ;  /* 0x0000006000017945 */ /* 0x000fe80003800000 */
[----:B------:R1:W-:Y:S01]  /*67c0*/  @!P3 STG.E.U8 desc[UR36][R8.64+0xe0], R13 ;  /* 0x0000e00d0800b986 */ /* 0x0003e2000c101124 */
[----:B------:R-:W-:Y:S05]  /*67d0*/  @P2 BRA `(.L_x_267) ;  /* 0x00000000000c2947 */ /* 0x000fea0003800000 */
[----:B------:R-:W1:Y:S02]  /*67e0*/  LDG.E.U8 R218, desc[UR36][R4.64+0xe1] ;  /* 0x0000e12404da7981 */ /* 0x000e64000c1e1100 */
[----:B-1----:R-:W-:-:S05]  /*67f0*/  PRMT R13, R218, 0x8880, RZ ;  /* 0x00008880da0d7816 */ /* 0x002fca00000000ff */
[----:B------:R-:W-:-:S07]  /*6800*/  IMAD R12, R13, R216, RZ ;  /* 0x000000d80d0c7224 */ /* 0x000fce00078e02ff */
.L_x_267:
[----:B------:R-:W-:Y:S05]  /*6810*/  BSYNC B1 ;  /* 0x0000000000017941 */ /* 0x000fea0003800000 */
.L_x_266:
[----:B------:R-:W-:Y:S01]  /*6820*/  @!P2 IMAD R43, R43, R217, R12 ;  /* 0x000000d92b2ba224 */ /* 0x000fe200078e020c */
[----:B------:R-:W-:Y:S04]  /*6830*/  BSSY B1, `(.L_x_268) ;  /* 0x0000006000017945 */ /* 0x000fe80003800000 */
[----:B------:R0:W-:Y:S01]  /*6840*/  @!P2 STG.E.U8 desc[UR36][R8.64+0xe1], R43 ;  /* 0x0000e12b0800a986 */ /* 0x0001e2000c101124 */
[----:B------:R-:W-:Y:S05]  /*6850*/  @P5 BRA `(.L_x_269) ;  /* 0x00000000000c5947 */ /* 0x000fea0003800000 */
[----:B------:R-:W1:Y:S02]  /*6860*/  LDG.E.U8 R218, desc[UR36][R10.64+0xe8] ;  /* 0x0000e8240ada7981 */ /* 0x000e64000c1e1100 */
[----:B-1----:R-:W-:-:S05]  /*6870*/  PRMT R13, R218, 0x8880, RZ ;  /* 0x00008880da0d7816 */ /* 0x002fca00000000ff */
[----:B------:R-:W-:-:S07]  /*6880*/  IMAD R12, R13, R216, RZ ;  /* 0x000000d80d0c7224 */ /* 0x000fce00078e02ff */
.L_x_269:
[----:B------:R-:W-:Y:S05]  /*6890*/  BSYNC B1 ;  /* 0x0000000000017941 */ /* 0x000fea0003800000 */
.L_x_268:
[----:B-1----:R-:W-:Y:S01]  /*68a0*/  @!P5 IMAD R13, R44, R217, R12 ;  /* 0x000000d92c0dd224 */ /* 0x002fe200078e020c */
[----:B------:R-:W-:Y:S04]  /*68b0*/  BSSY B1, `(.L_x_270) ;  /* 0x0000006000017945 */ /* 0x000fe80003800000 */
[----:B------:R1:W-:Y:S01]  /*68c0*/  @!P5 STG.E.U8 desc[UR36][R6.64+0xe8], R13 ;  /* 0x0000e80d0600d986 */ /* 0x0003e2000c101124 */
[----:B------:R-:W-:Y:S05]  /*68d0*/  @P4 BRA `(.L_x_271) ;  /* 0x00000000000c4947 */ /* 0x000fea0003800000 */
[----:B------:R-:W1:Y:S02]  /*68e0*/  LDG.E.U8 R218, desc[UR36][R10.64+0xe9] ;  /* 0x0000e9240ada7981 */ /* 0x000e64000c1e1100 */
[----:B-1----:R-:W-:-:S05]  /*68f0*/  PRMT R13, R218, 0x8880, RZ ;  /* 0x00008880da0d7816 */ /* 0x002fca00000000ff */
[----:B------:R-:W-:-:S07]  /*6900*/  IMAD R12, R13, R216, RZ ;  /* 0x000000d80d0c7224 */ /* 0x000fce00078e02ff */
.L_x_271:
[----:B------:R-:W-:Y:S05]  /*6910*/  BSYNC B1 ;  /* 0x0000000000017941 */ /* 0x000fea0003800000 */
.L_x_270:
        /* <DEDUP_REMOVED lines=13> */
.L_x_273:
[----:B------:R-:W-:Y:S05]  /*69f0*/  BSYNC B1 ;  /* 0x0000000000017941 */ /* 0x000fea0003800000 */
.L_x_272:
[----:B-1----:R-:W-:Y:S01]  /*6a00*/  @!P1 IMAD R13, R46, R217, R12 ;  /* 0x000000d92e0d9224 */ /* 0x002fe200078e020c */
[----:B------:R-:W-:Y:S04]  /*6a10*/  BSSY B1, `(.L_x_274) ;  /* 0x0000006000017945 */ /* 0x000fe80003800000 */
[----:B------:R1:W-:Y:S01]  /*6a20*/  @!P1 STG.E.U8 desc[UR36][R8.64+0xe8], R13 ;  /* 0x0000e80d08009986 */ /* 0x0003e2000c101124 */
[----:B------:R-:W-:Y:S05]  /*6a30*/  @P0 BRA `(.L_x_275) ;  /* 0x00000000000c0947 */ /* 0x000fea0003800000 */
[----:B------:R-:W1:Y:S02]  /*6a40*/  LDG.E.U8 R218, desc[UR36][R4.64+0xe9] ;  /* 0x0000e92404da7981 */ /* 0x000e64000c1e1100 */
[----:B-1----:R-:W-:-:S05]  /*6a50*/  PRMT R13, R218, 0x8880, RZ ;  /* 0x00008880da0d7816 */ /* 0x002fca00000000ff */
[----:B------:R-:W-:-:S07]  /*6a60*/  IMAD R12, R13, R216, RZ ;  /* 0x000000d80d0c7224 */ /* 0x000fce00078e02ff */
.L_x_275:
[----:B------:R-:W-:Y:S05]  /*6a70*/  BSYNC B1 ;  /* 0x0000000000017941 */ /* 0x000fea0003800000 */
.L_x_274:
[----:B------:R-:W-:Y:S01]  /*6a80*/  @!P0 IMAD R47, R47, R217, R12 ;  /* 0x000000d92f2f8224 */ /* 0x000fe200078e020c */
[----:B------:R-:W-:Y:S04]  /*6a90*/  BSSY B1, `(.L_x_276) ;  /* 0x0000006000017945 */ /* 0x000fe80003800000 */
[----:B------:R0:W-:Y:S01]  /*6aa0*/  @!P0 STG.E.U8 desc[UR36][R8.64+0xe9], R47 ;  /* 0x0000e92f08008986 */ /* 0x0001e2000c101124 */
[----:B------:R-:W-:Y:S05]  /*6ab0*/  @P5 BRA `(.L_x_277) ;  /* 0x00000000000c5947 */ /* 0x000fea0003800000 */
[----:B------:R-:W1:Y:S02]  /*6ac0*/  LDG.E.U8 R218, desc[UR36][R10.64+0xf0] ;  /* 0x0000f0240ada7981 */ /* 0x000e64000c1e1100 */
[----:B-1----:R-:W-:-:S05]  /*6ad0*/  PRMT R13, R218, 0x8880, RZ ;  /* 0x00008880da0d7816 */ /* 0x002fca00000000ff */
[----:B------:R-:W-:-:S07]  /*6ae0*/  IMAD R12, R13, R216, RZ ;  /* 0x000000d80d0c7224 */ /* 0x000fce00078e02ff */
.L_x_277:
[----:B------:R-:W-:Y:S05]  /*6af0*/  BSYNC B1 ;  /* 0x0000000000017941 */ /* 0x000fea0003800000 */
.L_x_276:
[----:B-1----:R-:W-:Y:S01]  /*6b00*/  @!P5 IMAD R13, R48, R217, R12 ;  /* 0x000000d9300dd224 */ /* 0x002fe200078e020c */
[----:B------:R-:W-:Y:S04]  /*6b10*/  BSSY B1, `(.L_x_278) ;  /* 0x0000006000017945 */ /* 0x000fe80003800000 */
[----:B------:R1:W-:Y:S01]  /*6b20*/  @!P5 STG.E.U8 desc[UR36][R6.64+0xf0], R13 ;  /* 0x0000f00d0600d986 */ /* 0x0003e2000c101124 */
[----:B------:R-:W-:Y:S05]  /*6b30*/  @P4 BRA `(.L_x_279) ;  /* 0x00000000000c4947 */ /* 0x000fea0003800000 */
[----:B------:R-:W1:Y:S02]  /*6b40*/  LDG.E.U8 R218, desc[UR36][R10.64+0xf1] ;  /* 0x0000f1240ada7981 */ /* 0x000e64000c1e1100 */
[----:B-1----:R-:W-:-:S05]  /*6b50*/  PRMT R13, R218, 0x8880, RZ ;  /* 0x00008880da0d7816 */ /* 0x002fca00000000ff */
[----:B------:R-:W-:-:S07]  /*6b60*/  IMAD R12, R13, R216, RZ ;  /* 0x000000d80d0c7224 */ /* 0x000fce00078e02ff */
.L_x_279:
[----:B------:R-:W-:Y:S05]  /*6b70*/  BSYNC B1 ;  /* 0x0000000000017941 */ /* 0x000fea0003800000 */
.L_x_278:
        /* <DEDUP_REMOVED lines=13> */
.L_x_281:
[----:B------:R-:W-:Y:S05]  /*6c50*/  BSYNC B1 ;  /* 0x0000000000017941 */ /* 0x000fea0003800000 */
.L_x_280:
[----:B-1----:R-:W-:Y:S01]  /*6c60*/  @!P3 IMAD R13, R50, R217, R12 ;  /* 0x000000d9320db224 */ /* 0x002fe200078e020c */
[----:B------:R-:W-:Y:S04]  /*6c70*/  BSSY B1, `(.L_x_282) ;  /* 0x0000006000017945 */ /* 0x000fe80003800000 */
[----:B------:R1:W-:Y:S01]  /*6c80*/  @!P3 STG.E.U8 desc[UR36][R8.64+0xf0], R13 ;  /* 0x0000f00d0800b986 */ /* 0x0003e2000c101124 */
[----:B------:R-:W-:Y:S05]  /*6c90*/  @P2 BRA `(.L_x_283) ;  /* 0x00000000000c2947 */ /* 0x000fea0003800000 */
[----:B------:R-:W1:Y:S02]  /*6ca0*/  LDG.E.U8 R218, desc[UR36][R4.64+0xf1] ;  /* 0x0000f12404da7981 */ /* 0x000e64000c1e1100 */
[----:B-1----:R-:W-:-:S05]  /*6cb0*/  PRMT R13, R218, 0x8880, RZ ;  /* 0x00008880da0d7816 */ /* 0x002fca00000000ff */
[----:B------:R-:W-:-:S07]  /*6cc0*/  IMAD R12, R13, R216, RZ ;  /* 0x000000d80d0c7224 */ /* 0x000fce00078e02ff */
.L_x_283:
[----:B------:R-:W-:Y:S05]  /*6cd0*/  BSYNC B1 ;  /* 0x0000000000017941 */ /* 0x000fea0003800000 */
.L_x_282:
[----:B------:R-:W-:Y:S01]  /*6ce0*/  @!P2 IMAD R51, R51, R217, R12 ;  /* 0x000000d93333a224 */ /* 0x000fe200078e020c */
[----:B------:R-:W-:Y:S04]  /*6cf0*/  BSSY B1, `(.L_x_284) ;  /* 0x0000006000017945 */ /* 0x000fe80003800000 */
[----:B------:R0:W-:Y:S01]  /*6d00*/  @!P2 STG.E.U8 desc[UR36][R8.64+0xf1], R51 ;  /* 0x0000f1330800a986 */ /* 0x0001e2000c101124 */
[----:B------:R-:W-:Y:S05]  /*6d10*/  @P5 BRA `(.L_x_285) ;  /* 0x00000000000c5947 */ /* 0x000fea0003800000 */
[----:B------:R-:W1:Y:S02]  /*6d20*/  LDG.E.U8 R218, desc[UR36][R10.64+0xf8] ;  /* 0x0000f8240ada7981 */ /* 0x000e64000c1e1100 */
[----:B-1----:R-:W-:-:S05]  /*6d30*/  PRMT R13, R218, 0x8880, RZ ;  /* 0x00008880da0d7816 */ /* 0x002fca00000000ff */
[----:B------:R-:W-:-:S07]  /*6d40*/  IMAD R12, R13, R216, RZ ;  /* 0x000000d80d0c7224 */ /* 0x000fce00078e02ff */
.L_x_285:
[----:B------:R-:W-:Y:S05]  /*6d50*/  BSYNC B1 ;  /* 0x0000000000017941 */ /* 0x000fea0003800000 */
.L_x_284:
[----:B-1----:R-:W-:Y:S01]  /*6d60*/  @!P5 IMAD R13, R52, R217, R12 ;  /* 0x000000d9340dd224 */ /* 0x002fe200078e020c */
[----:B------:R-:W-:Y:S04]  /*6d70*/  BSSY B1, `(.L_x_286) ;  /* 0x0000006000017945 */ /* 0x000fe80003800000 */
[----:B------:R1:W-:Y:S01]  /*6d80*/  @!P5 STG.E.U8 desc[UR36][R6.64+0xf8], R13 ;  /* 0x0000f80d0600d986 */ /* 0x0003e2000c101124 */
[----:B------:R-:W-:Y:S05]  /*6d90*/  @P4 BRA `(.L_x_287) ;  /* 0x00000000000c4947 */ /* 0x000fea0003800000 */
[----:B------:R-:W1:Y:S02]  /*6da0*/  LDG.E.U8 R218, desc[UR36][R10.64+0xf9] ;  /* 0x0000f9240ada7981 */ /* 0x000e64000c1e1100 */
[----:B-1----:R-:W-:-:S05]  /*6db0*/  PRMT R13, R218, 0x8880, RZ ;  /* 0x00008880da0d7816 */ /* 0x002fca00000000ff */
[----:B------:R-:W-:-:S07]  /*6dc0*/  IMAD R12, R13, R216, RZ ;  /* 0x000000d80d0c7224 */ /* 0x000fce00078e02ff */
.L_x_287:
[----:B------:R-:W-:Y:S05]  /*6dd0*/  BSYNC B1 ;  /* 0x0000000000017941 */ /* 0x000fea0003800000 */
.L_x_286:
        /* <DEDUP_REMOVED lines=13> */
.L_x_289:
[----:B------:R-:W-:Y:S05]  /*6eb0*/  BSYNC B1 ;  /* 0x0000000000017941 */ /* 0x000fea0003800000 */
.L_x_288:
[----:B-1----:R-:W-:Y:S01]  /*6ec0*/  @!P1 IMAD R13, R54, R217, R12 ;  /* 0x000000d9360d9224 */ /* 0x002fe200078e020c */
[----:B------:R-:W-:Y:S04]  /*6ed0*/  BSSY B1, `(.L_x_290) ;  /* 0x0000006000017945 */ /* 0x000fe80003800000 */
[----:B------:R1:W-:Y:S01]  /*6ee0*/  @!P1 STG.E.U8 desc[UR36][R8.64+0xf8], R13 ;  /* 0x0000f80d08009986 */ /* 0x0003e2000c101124 */
[----:B------:R-:W-:Y:S05]  /*6ef0*/  @P0 BRA `(.L_x_291) ;  /* 0x00000000000c0947 */ /* 0x000fea0003800000 */
[----:B------:R-:W1:Y:S02]  /*6f00*/  LDG.E.U8 R218, desc[UR36][R4.64+0xf9] ;  /* 0x0000f92404da7981 */ /* 0x000e64000c1e1100 */
[----:B-1----:R-:W-:-:S05]  /*6f10*/  PRMT R13, R218, 0x8880, RZ ;  /* 0x00008880da0d7816 */ /* 0x002fca00000000ff */
[----:B------:R-:W-:-:S07]  /*6f20*/  IMAD R12, R13, R216, RZ ;  /* 0x000000d80d0c7224 */ /* 0x000fce00078e02ff */
.L_x_291:
[----:B------:R-:W-:Y:S05]  /*6f30*/  BSYNC B1 ;  /* 0x0000000000017941 */ /* 0x000fea0003800000 */
.L_x_290:
[----:B------:R-:W-:Y:S01]  /*6f40*/  @!P0 IMAD R55, R55, R217, R12 ;  /* 0x000000d937378224 */ /* 0x000fe200078e020c */
[----:B------:R-:W-:Y:S04]  /*6f50*/  BSSY B1, `(.L_x_292) ;  /* 0x0000006000017945 */ /* 0x000fe80003800000 */
[----:B------:R0:W-:Y:S01]  /*6f60*/  @!P0 STG.E.U8 desc[UR36][R8.64+0xf9], R55 ;  /* 0x0000f93708008986 */ /* 0x0001e2000c101124 */
[----:B------:R-:W-:Y:S05]  /*6f70*/  @P5 BRA `(.L_x_293) ;  /* 0x00000000000c5947 */ /* 0x000fea0003800000 */
[----:B------:R-:W1:Y:S02]  /*6f80*/  LDG.E.U8 R218, desc[UR36][R10.64+0x100] ;  /* 0x000100240ada7981 */ /* 0x000e64000c1e1100 */
[----:B-1----:R-:W-:-:S05]  /*6f90*/  PRMT R13, R218, 0x8880, RZ ;  /* 0x00008880da0d7816 */ /* 0x002fca00000000ff */
[----:B------:R-:W-:-:S07]  /*6fa0*/  IMAD R12, R13, R216, RZ ;  /* 0x000000d80d0c7224 */ /* 0x000fce00078e02ff */
.L_x_293:
[----:B------:R-:W-:Y:S05]  /*6fb0*/  BSYNC B1 ;  /* 0x0000000000017941 */ /* 0x000fea0003800000 */
.L_x_292:
[----:B-1----:R-:W-:Y:S01]  /*6fc0*/  @!P5 IMAD R13, R56, R217, R12 ;  /* 0x000000d9380dd224 */ /* 0x002fe200078e020c */
[----:B------:R-:W-:Y:S04]  /*6fd0*/  BSSY B1, `(.L_x_294) ;  /* 0x0000006000017945 */ /* 0x000fe80003800000 */
[----:B------:R1:W-:Y:S01]  /*6fe0*/  @!P5 STG.E.U8 desc[UR36][R6.64+0x100], R13 ;  /* 0x0001000d0600d986 */ /* 0x0003e2000c101124 */
[----:B------:R-:W-:Y:S05]  /*6ff0*/  @P4 BRA `(.L_x_295) ;  /* 0x00000000000c4947 */ /* 0x000fea0003800000 */
[----:B------:R-:W1:Y:S02]  /*7000*/  LDG.E.U8 R218, desc[UR36][R10.64+0x101] ;  /* 0x000101240ada7981 */ /* 0x000e64000c1e1100 */
[----:B-1----:R-:W-:-:S05]  /*7010*/  PRMT R13, R218, 0x8880, RZ ;  /* 0x00008880da0d7816 */ /* 0x002fca00000000ff */
[----:B------:R-:W-:-:S07]  /*7020*/  IMAD R12, R13, R216, RZ ;  /* 0x000000d80d0c7224 */ /* 0x000fce00078e02ff */
.L_x_295:
[----:B------:R-:W-:Y:S05]  /*7030*/  BSYNC B1 ;  /* 0x0000000000017941 */ /* 0x000fea0003800000 */
.L_x_294:
        /* <DEDUP_REMOVED lines=13> */
.L_x_297:
[----:B------:R-:W-:Y:S05]  /*7110*/  BSYNC B1 ;  /* 0x0000000000017941 */ /* 0x000fea0003800000 */
.L_x_296:
[----:B-1----:R-:W-:Y:S01]  /*7120*/  @!P3 IMAD R13, R58, R217, R12 ;  /* 0x000000d93a0db224 */ /* 0x002fe200078e020c */
[----:B------:R-:W-:Y:S04]  /*7130*/  BSSY B1, `(.L_x_298) ;  /* 0x0000006000017945 */ /* 0x000fe80003800000 */
[----:B------:R1:W-:Y:S01]  /*7140*/  @!P3 STG.E.U8 desc[UR36][R8.64+0x100], R13 ;  /* 0x0001000d0800b986 */ /* 0x0003e2000c101124 */
[----:B------:R-:W-:Y:S05]  /*7150*/  @P2 BRA `(.L_x_299) ;  /* 0x00000000000c2947 */ /* 0x000fea0003800000 */
[----:B------:R-:W1:Y:S02]  /*7160*/  LDG.E.U8 R218, desc[UR36][R4.64+0x101] ;  /* 0x0001012404da7981 */ /* 0x000e64000c1e1100 */
[----:B-1----:R-:W-:-:S05]  /*7170*/  PRMT R13, R218, 0x8880, RZ ;  /* 0x00008880da0d7816 */ /* 0x002fca00000000ff */
[----:B------:R-:W-:-:S07]  /*7180*/  IMAD R12, R13, R216, RZ ;  /* 0x000000d80d0c7224 */ /* 0x000fce00078e02ff */
.L_x_299:
[----:B------:R-:W-:Y:S05]  /*7190*/  BSYNC B1 ;  /* 0x0000000000017941 */ /* 0x000fea0003800000 */
.L_x_298:
[----:B------:R-:W-:Y:S01]  /*71a0*/  @!P2 IMAD R59, R59, R217, R12 ;  /* 0x000000d93b3ba224 */ /* 0x000fe200078e020c */
[----:B------:R-:W-:Y:S04]  /*71b0*/  BSSY B1, `(.L_x_300) ;  /* 0x0000006000017945 */ /* 0x000fe80003800000 */
[----:B------:R0:W-:Y:S01]  /*71c0*/  @!P2 STG.E.U8 desc[UR36][R8.64+0x101], R59 ;  /* 0x0001013b0800a986 */ /* 0x0001e2000c101124 */
[----:B------:R-:W-:Y:S05]  /*71d0*/  @P5 BRA `(.L_x_301) ;  /* 0x00000000000c5947 */ /* 0x000fea0003800000 */
[----:B------:R-:W1:Y:S02]  /*71e0*/  LDG.E.U8 R218, desc[UR36][R10.64+0x108] ;  /* 0x000108240ada7981 */ /* 0x000e64000c1e1100 */
[----:B-1----:R-:W-:-:S05]  /*71f0*/  PRMT R13, R218, 0x8880, RZ ;  /* 0x00008880da0d7816 */ /* 0x002fca00000000ff */
[----:B------:R-:W-:-:S07]  /*7200*/  IMAD R12, R13, R216, RZ ;  /* 0x000000d80d0c7224 */ /* 0x000fce00078e02ff */
.L_x_301:
[----:B------:R-:W-:Y:S05]  /*7210*/  BSYNC B1 ;  /* 0x0000000000017941 */ /* 0x000fea0003800000 */
.L_x_300:
[----:B-1----:R-:W-:Y:S01]  /*7220*/  @!P5 IMAD R13, R60, R217, R12 ;  /* 0x000000d93c0dd224 */ /* 0x002fe200078e020c */
[----:B------:R-:W-:Y:S04]  /*7230*/  BSSY B1, `(.L_x_302) ;  /* 0x0000006000017945 */ /* 0x000fe80003800000 */
[----:B------:R1:W-:Y:S01]  /*7240*/  @!P5 STG.E.U8 desc[UR36][R6.64+0x108], R13 ;  /* 0x0001080d0600d986 */ /* 0x0003e2000c101124 */
[----:B------:R-:W-:Y:S05]  /*7250*/  @P4 BRA `(.L_x_303) ;  /* 0x00000000000c4947 */ /* 0x000fea0003800000 */
[----:B------:R-:W1:Y:S02]  /*7260*/  LDG.E.U8 R218, desc[UR36][R10.64+0x109] ;  /* 0x000109240ada7981 */ /* 0x000e64000c1e1100 */
[----:B-1----:R-:W-:-:S05]  /*7270*/  PRMT R13, R218, 0x8880, RZ ;  /* 0x00008880da0d7816 */ /* 0x002fca00000000ff */
[----:B------:R-:W-:-:S07]  /*7280*/  IMAD R12, R13, R216, RZ ;  /* 0x000000d80d0c7224 */ /* 0x000fce00078e02ff */
.L_x_303:
[----:B------:R-:W-:Y:S05]  /*7290*/  BSYNC B1 ;  /* 0x0000000000017941 */ /* 0x000fea0003800000 */
.L_x_302:
        /* <DEDUP_REMOVED lines=13> */
.L_x_305:
[----:B------:R-:W-:Y:S05]  /*7370*/  BSYNC B1 ;  /* 0x0000000000017941 */ /* 0x000fea0003800000 */
.L_x_304:
[----:B-1----:R-:W-:Y:S01]  /*7380*/  @!P1 IMAD R13, R62, R217, R12 ;  /* 0x000000d93e0d9224 */ /* 0x002fe200078e020c */
[----:B------:R-:W-:Y:S04]  /*7390*/  BSSY B1, `(.L_x_306) ;  /* 0x0000006000017945 */ /* 0x000fe80003800000 */
[----:B------:R1:W-:Y:S01]  /*73a0*/  @!P1 STG.E.U8 desc[UR36][R8.64+0x108], R13 ;  /* 0x0001080d08009986 */ /* 0x0003e2000c101124 */
[----:B------:R-:W-:Y:S05]  /*73b0*/  @P0 BRA `(.L_x_307) ;  /* 0x00000000000c0947 */ /* 0x000fea0003800000 */
[----:B------:R-:W1:Y:S02]  /*73c0*/  LDG.E.U8 R218, desc[UR36][R4.64+0x109] ;  /* 0x0001092404da7981 */ /* 0x000e64000c1e1100 */
[----:B-1----:R-:W-:-:S05]  /*73d0*/  PRMT R13, R218, 0x8880, RZ ;  /* 0x00008880da0d7816 */ /* 0x002fca00000000ff */
[----:B------:R-:W-:-:S07]  /*73e0*/  IMAD R12, R13, R216, RZ ;  /* 0x000000d80d0c7224 */ /* 0x000fce00078e02ff */
.L_x_307:
[----:B------:R-:W-:Y:S05]  /*73f0*/  BSYNC B1 ;  /* 0x0000000000017941 */ /* 0x000fea0003800000 */
.L_x_306:
[----:B------:R-:W-:Y:S01]  /*7400*/  @!P0 IMAD R63, R63, R217, R12 ;  /* 0x000000d93f3f8224 */ /* 0x000fe200078e020c */
[----:B------:R-:W-:Y:S04]  /*7410*/  BSSY B1, `(.L_x_308) ;  /* 0x0000006000017945 */ /* 0x000fe80003800000 */
[----:B------:R0:W-:Y:S01]  /*7420*/  @!P0 STG.E.U8 desc[UR36][R8.64+0x109], R63 ;  /* 0x0001093f08008986 */ /* 0x0001e2000c101124 */
[----:B------:R-:W-:Y:S05]  /*7430*/  @P5 BRA `(.L_x_309) ;  /* 0x00000000000c5947 */ /* 0x000fea0003800000 */
[----:B------:R-:W1:Y:S02]  /*7440*/  LDG.E.U8 R218, desc[UR36][R10.64+0x110] ;  /* 0x000110240ada7981 */ /* 0x000e64000c1e1100 */
[----:B-1----:R-:W-:-:S05]  /*7450*/  PRMT R13, R218, 0x8880, RZ ;  /* 0x00008880da0d7816 */ /* 0x002fca00000000ff */
[----:B------:R-:W-:-:S07]  /*7460*/  IMAD R12, R13, R216, RZ ;  /* 0x000000d80d0c7224 */ /* 0x000fce00078e02ff */
.L_x_309:
[----:B------:R-:W-:Y:S05]  /*7470*/  BSYNC B1 ;  /* 0x0000000000017941 */ /* 0x000fea0003800000 */
.L_x_308:
[----:B-1----:R-:W-:Y:S01]  /*7480*/  @!P5 IMAD R13, R64, R217, R12 ;  /* 0x000000d9400dd224 */ /* 0x002fe200078e020c */
[----:B------:R-:W-:Y:S04]  /*7490*/  BSSY B1, `(.L_x_310) ;  /* 0x0000006000017945 */ /* 0x000fe80003800000 */
[----:B------:R1:W-:Y:S01]  /*74a0*/  @!P5 STG.E.U8 desc[UR36][R6.64+0x110], R13 ;  /* 0x0001100d0600d986 */ /* 0x0003e2000c101124 */
[----:B------:R-:W-:Y:S05]  /*74b0*/  @P4 BRA `(.L_x_311) ;  /* 0x00000000000c4947 */ /* 0x000fea0003800000 */
[----:B------:R-:W1:Y:S02]  /*74c0*/  LDG.E.U8 R218, desc[UR36][R10.64+0x111] ;  /* 0x000111240ada7981 */ /* 0x000e64000c1e1100 */
[----:B-1----:R-:W-:-:S05]  /*74d0*/  PRMT R13, R218, 0x8880, RZ ;  /* 0x00008880da0d7816 */ /* 0x002fca00000000ff */
[----:B------:R-:W-:-:S07]  /*74e0*/  IMAD R12, R13, R216, RZ ;  /* 0x000000d80d0c7224 */ /* 0x000fce00078e02ff */
.L_x_311:
[----:B------:R-:W-:Y:S05]  /*74f0*/  BSYNC B1 ;  /* 0x0000000000017941 */ /* 0x000fea0003800000 */
.L_x_310:
        /* <DEDUP_REMOVED lines=13> */
.L_x_313:
[----:B------:R-:W-:Y:S05]  /*75d0*/  BSYNC B1 ;  /* 0x0000000000017941 */ /* 0x000fea0003800000 */
.L_x_312:
[----:B-1----:R-:W-:Y:S01]  /*75e0*/  @!P3 IMAD R13, R66, R217, R12 ;  /* 0x000000d9420db224 */ /* 0x002fe200078e020c */
[----:B------:R-:W-:Y:S04]  /*75f0*/  BSSY B1, `(.L_x_314) ;  /* 0x0000006000017945 */ /* 0x000fe80003800000 */
[----:B------:R1:W-:Y:S01]  /*7600*/  @!P3 STG.E.U8 desc[UR36][R8.64+0x110], R13 ;  /* 0x0001100d0800b986 */ /* 0x0003e2000c101124 */
[----:B------:R-:W-:Y:S05]  /*7610*/  @P2 BRA `(.L_x_315) ;  /* 0x00000000000c2947 */ /* 0x000fea0003800000 */
[----:B------:R-:W1:Y:S02]  /*7620*/  LDG.E.U8 R218, desc[UR36][R4.64+0x111] ;  /* 0x0001112404da7981 */ /* 0x000e64000c1e1100 */
[----:B-1----:R-:W-:-:S05]  /*7630*/  PRMT R13, R218, 0x8880, RZ ;  /* 0x00008880da0d7816 */ /* 0x002fca00000000ff */
[----:B------:R-:W-:-:S07]  /*7640*/  IMAD R12, R13, R216, RZ ;  /* 0x000000d80d0c7224 */ /* 0x000fce00078e02ff */
.L_x_315:
[----:B------:R-:W-:Y:S05]  /*7650*/  BSYNC B1 ;  /* 0x0000000000017941 */ /* 0x000fea0003800000 */
.L_x_314:
[----:B------:R-:W-:Y:S01]  /*7660*/  @!P2 IMAD R67, R67, R217, R12 ;  /* 0x000000d94343a224 */ /* 0x000fe200078e020c */
[----:B------:R-:W-:Y:S04]  /*7670*/  BSSY B1, `(.L_x_316) ;  /* 0x0000006000017945 */ /* 0x000fe80003800000 */
[----:B------:R0:W-:Y:S01]  /*7680*/  @!P2 STG.E.U8 desc[UR36][R8.64+0x111], R67 ;  /* 0x000111430800a986 */ /* 0x0001e2000c101124 */
[----:B------:R-:W-:Y:S05]  /*7690*/  @P5 BRA `(.L_x_317) ;  /* 0x00000000000c5947 */ /* 0x000fea0003800000 */
[----:B------:R-:W1:Y:S02]  /*76a0*/  LDG.E.U8 R218, desc[UR36][R10.64+0x118] ;  /* 0x000118240ada7981 */ /* 0x000e64000c1e1100 */
[----:B-1----:R-:W-:-:S05]  /*76b0*/  PRMT R13, R218, 0x8880, RZ ;  /* 0x00008880da0d7816 */ /* 0x002fca00000000ff */
[----:B------:R-:W-:-:S07]  /*76c0*/  IMAD R12, R13, R216, RZ ;  /* 0x000000d80d0c7224 */ /* 0x000fce00078e02ff */
.L_x_317:
[----:B------:R-:W-:Y:S05]  /*76d0*/  BSYNC B1 ;  /* 0x0000000000017941 */ /* 0x000fea0003800000 */
.L_x_316:
[----:B-1----:R-:W-:Y:S01]  /*76e0*/  @!P5 IMAD R13, R68, R217, R12 ;  /* 0x000000d9440dd224 */ /* 0x002fe200078e020c */
[----:B------:R-:W-:Y:S04]  /*76f0*/  BSSY B1, `(.L_x_318) ;  /* 0x0000006000017945 */ /* 0x000fe80003800000 */
[----:B------:R1:W-:Y:S01]  /*7700*/  @!P5 STG.E.U8 desc[UR36][R6.64+0x118], R13 ;  /* 0x0001180d0600d986 */ /* 0x0003e2000c101124 */
[----:B------:R-:W-:Y:S05]  /*7710*/  @P4 BRA `(.L_x_319) ;  /* 0x00000000000c4947 */ /* 0x000fea0003800000 */
[----:B------:R-:W1:Y:S02]  /*7720*/  LDG.E.U8 R218, desc[UR36][R10.64+0x119] ;  /* 0x000119240ada7981 */ /* 0x000e64000c1e1100 */
[----:B-1----:R-:W-:-:S05]  /*7730*/  PRMT R13, R218, 0x8880, RZ ;  /* 0x00008880da0d7816 */ /* 0x002fca00000000ff */
[----:B------:R-:W-:-:S07]  /*7740*/  IMAD R12, R13, R216, RZ ;  /* 0x000000d80d0c7224 */ /* 0x000fce00078e02ff */
.L_x_319:
[----:B------:R-:W-:Y:S05]  /*7750*/  BSYNC B1 ;  /* 0x0000000000017941 */ /* 0x000fea0003800000 */
.L_x_318:
        /* <DEDUP_REMOVED lines=13> */
.L_x_321:
[----:B------:R-:W-:Y:S05]  /*7830*/  BSYNC B1 ;  /* 0x0000000000017941 */ /* 0x000fea0003800000 */
.L_x_320:
[----:B-1----:R-:W-:Y:S01]  /*7840*/  @!P1 IMAD R13, R70, R217, R12 ;  /* 0x000000d9460d9224 */ /* 0x002fe200078e020c */
[----:B------:R-:W-:Y:S04]  /*7850*/  BSSY B1, `(.L_x_322) ;  /* 0x0000006000017945 */ /* 0x000fe80003800000 */
[----:B------:R1:W-:Y:S01]  /*7860*/  @!P1 STG.E.U8 desc[UR36][R8.64+0x118], R13 ;  /* 0x0001180d08009986 */ /* 0x0003e2000c101124 */
[----:B------:R-:W-:Y:S05]  /*7870*/  @P0 BRA `(.L_x_323) ;  /* 0x00000000000c0947 */ /* 0x000fea0003800000 */
[----:B------:R-:W1:Y:S02]  /*7880*/  LDG.E.U8 R218, desc[UR36][R4.64+0x119] ;  /* 0x0001192404da7981 */ /* 0x000e64000c1e1100 */
[----:B-1----:R-:W-:-:S05]  /*7890*/  PRMT R13, R218, 0x8880, RZ ;  /* 0x00008880da0d7816 */ /* 0x002fca00000000ff */
[----:B------:R-:W-:-:S07]  /*78a0*/  IMAD R12, R13, R216, RZ ;  /* 0x000000d80d0c7224 */ /* 0x000fce00078e02ff */
.L_x_323:
[----:B------:R-:W-:Y:S05]  /*78b0*/  BSYNC B1 ;  /* 0x0000000000017941 */ /* 0x000fea0003800000 */
.L_x_322:
[----:B------:R-:W-:Y:S01]  /*78c0*/  @!P0 IMAD R71, R71, R217, R12 ;  /* 0x000000d947478224 */ /* 0x000fe200078e020c */
[----:B------:R-:W-:Y:S04]  /*78d0*/  BSSY B1, `(.L_x_324) ;  /* 0x0000006000017945 */ /* 0x000fe80003800000 */
[----:B------:R0:W-:Y:S01]  /*78e0*/  @!P0 STG.E.U8 desc[UR36][R8.64+0x119], R71 ;  /* 0x0001194708008986 */ /* 0x0001e2000c101124 */
[----:B------:R-:W-:Y:S05]  /*78f0*/  @P5 BRA `(.L_x_325) ;  /* 0x00000000000c5947 */ /* 0x000fea0003800000 */
[----:B------:R-:W1:Y:S02]  /*7900*/  LDG.E.U8 R218, desc[UR36][R10.64+0x120] ;  /* 0x000120240ada7981 */ /* 0x000e64000c1e1100 */
[----:B-1----:R-:W-:-:S05]  /*7910*/  PRMT R13, R218, 0x8880, RZ ;  /* 0x00008880da0d7816 */ /* 0x002fca00000000ff */
[----:B------:R-:W-:-:S07]  /*7920*/  IMAD R12, R13, R216, RZ ;  /* 0x000000d80d0c7224 */ /* 0x000fce00078e02ff */
.L_x_325:
[----:B------:R-:W-:Y:S05]  /*7930*/  BSYNC B1 ;  /* 0x0000000000017941 */ /* 0x000fea0003800000 */
.L_x_324:
[----:B-1----:R-:W-:Y:S01]  /*7940*/  @!P5 IMAD R13, R72, R217, R12 ;  /* 0x000000d9480dd224 */ /* 0x002fe200078e020c */
[----:B------:R-:W-:Y:S04]  /*7950*/  BSSY B1, `(.L_x_326) ;  /* 0x0000006000017945 */ /* 0x000fe80003800000 */
[----:B------:R1:W-:Y:S01]  /*7960*/  @!P5 STG.E.U8 desc[UR36][R6.64+0x120], R13 ;  /* 0x0001200d0600d986 */ /* 0x0003e2000c101124 */
[----:B------:R-:W-:Y:S05]  /*7970*/  @P4 BRA `(.L_x_327) ;  /* 0x00000000000c4947 */ /* 0x000fea0003800000 */
[----:B------:R-:W1:Y:S02]  /*7980*/  LDG.E.U8 R218, desc[UR36][R10.64+0x121] ;  /* 0x000121240ada7981 */ /* 0x000e64000c1e1100 */
[----:B-1----:R-:W-:-:S05]  /*7990*/  PRMT R13, R218, 0x8880, RZ ;  /* 0x00008880da0d7816 */ /* 0x002fca00000000ff */
[----:B------:R-:W-:-:S07]  /*79a0*/  IMAD R12, R13, R216, RZ ;  /* 0x000000d80d0c7224 */ /* 0x000fce00078e02ff */
.L_x_327:
[----:B------:R-:W-:Y:S05]  /*79b0*/  BSYNC B1 ;  /* 0x0000000000017941 */ /* 0x000fea0003800000 */
.L_x_326:
        /* <DEDUP_REMOVED lines=13> */
.L_x_329:
[----:B------:R-:W-:Y:S05]  /*7a90*/  BSYNC B1 ;  /* 0x0000000000017941 */ /* 0x000fea0003800000 */
.L_x_328:
[----:B-1----:R-:W-:Y:S01]  /*7aa0*/  @!P3 IMAD R13, R74, R217, R12 ;  /* 0x000000d94a0db224 */ /* 0x002fe200078e020c */
[----:B------:R-:W-:Y:S04]  /*7ab0*/  BSSY B1, `(.L_x_330) ;  /* 0x0000006000017945 */ /* 0x000fe80003800000 */
[----:B------:R1:W-:Y:S01]  /*7ac0*/  @!P3 STG.E.U8 desc[UR36][R8.64+0x120], R13 ;  /* 0x0001200d0800b986 */ /* 0x0003e2000c101124 */
[----:B------:R-:W-:Y:S05]  /*7ad0*/  @P2 BRA `(.L_x_331) ;  /* 0x00000000000c2947 */ /* 0x000fea0003800000 */
[----:B------:R-:W1:Y:S02]  /*7ae0*/  LDG.E.U8 R218, desc[UR36][R4.64+0x121] ;  /* 0x0001212404da7981 */ /* 0x000e64000c1e1100 */
[----:B-1----:R-:W-:-:S05]  /*7af0*/  PRMT R13, R218, 0x8880, RZ ;  /* 0x00008880da0d7816 */ /* 0x002fca00000000ff */
[----:B------:R-:W-:-:S07]  /*7b00*/  IMAD R12, R13, R216, RZ ;  /* 0x000000d80d0c7224 */ /* 0x000fce00078e02ff */
.L_x_331:
[----:B------:R-:W-:Y:S05]  /*7b10*/  BSYNC B1 ;  /* 0x0000000000017941 */ /* 0x000fea0003800000 */
.L_x_330:
[----:B------:R-:W-:Y:S01]  /*7b20*/  @!P2 IMAD R75, R75, R217, R12 ;  /* 0x000000d94b4ba224 */ /* 0x000fe200078e020c */
[----:B------:R-:W-:Y:S04]  /*7b30*/  BSSY B1, `(.L_x_332) ;  /* 0x0000006000017945 */ /* 0x000fe80003800000 */
[----:B------:R0:W-:Y:S01]  /*7b40*/  @!P2 STG.E.U8 desc[UR36][R8.64+0x121], R75 ;  /* 0x0001214b0800a986 */ /* 0x0001e2000c101124 */
[----:B------:R-:W-:Y:S05]  /*7b50*/  @P5 BRA `(.L_x_333) ;  /* 0x00000000000c5947 */ /* 0x000fea0003800000 */
[----:B------:R-:W1:Y:S02]  /*7b60*/  LDG.E.U8 R218, desc[UR36][R10.64+0x128] ;  /* 0x000128240ada7981 */ /* 0x000e64000c1e1100 */
[----:B-1----:R-:W-:-:S05]  /*7b70*/  PRMT R13, R218, 0x8880, RZ ;  /* 0x00008880da0d7816 */ /* 0x002fca00000000ff */
[----:B------:R-:W-:-:S07]  /*7b80*/  IMAD R12, R13, R216, RZ ;  /* 0x000000d80d0c7224 */ /* 0x000fce00078e02ff */
.L_x_333:
[----:B------:R-:W-:Y:S05]  /*7b90*/  BSYNC B1 ;  /* 0x0000000000017941 */ /* 0x000fea0003800000 */
.L_x_332:
[----:B-1----:R-:W-:Y:S01]  /*7ba0*/  @!P5 IMAD R13, R76, R217, R12 ;  /* 0x000000d94c0dd224 */ /* 0x002fe200078e020c */
[----:B------:R-:W-:Y:S04]  /*7bb0*/  BSSY B1, `(.L_x_334) ;  /* 0x0000006000017945 */ /* 0x000fe80003800000 */
[----:B------:R1:W-:Y:S01]  /*7bc0*/  @!P5 STG.E.U8 desc[UR36][R6.64+0x128], R13 ;  /* 0x0001280d0600d986 */ /* 0x0003e2000c101124 */
[----:B------:R-:W-:Y:S05]  /*7bd0*/  @P4 BRA `(.L_x_335) ;  /* 0x00000000000c4947 */ /* 0x000fea0003800000 */
[----:B------:R-:W1:Y:S02]  /*7be0*/  LDG.E.U8 R218, desc[UR36][R10.64+0x129] ;  /* 0x000129240ada7981 */ /* 0x000e64000c1e1100 */
[----:B-1----:R-:W-:-:S05]  /*7bf0*/  PRMT R13, R218, 0x8880, RZ ;  /* 0x00008880da0d7816 */ /* 0x002fca00000000ff */
[----:B------:R-:W-:-:S07]  /*7c00*/  IMAD R12, R13, R216, RZ ;  /* 0x000000d80d0c7224 */ /* 0x000fce00078e02ff */
.L_x_335:
[----:B------:R-:W-:Y:S05]  /*7c10*/  BSYNC B1 ;  /* 0x0000000000017941 */ /* 0x000fea0003800000 */
.L_x_334:
        /* <DEDUP_REMOVED lines=13> */
.L_x_337:
[----:B------:R-:W-:Y:S05]  /*7cf0*/  BSYNC B1 ;  /* 0x0000000000017941 */ /* 0x000fea0003800000 */
.L_x_336:
[----:B-1----:R-:W-:Y:S01]  /*7d00*/  @!P1 IMAD R13, R78, R217, R12 ;  /* 0x000000d94e0d9224 */ /* 0x002fe200078e020c */
[----:B------:R-:W-:Y:S04]  /*7d10*/  BSSY B1, `(.L_x_338) ;  /* 0x0000006000017945 */ /* 0x000fe80003800000 */
[----:B------:R1:W-:Y:S01]  /*7d20*/  @!P1 STG.E.U8 desc[UR36][R8.64+0x128], R13 ;  /* 0x0001280d08009986 */ /* 0x0003e2000c101124 */
[----:B------:R-:W-:Y:S05]  /*7d30*/  @P0 BRA `(.L_x_339) ;  /* 0x00000000000c0947 */ /* 0x000fea0003800000 */
[----:B------:R-:W1:Y:S02]  /*7d40*/  LDG.E.U8 R218, desc[UR36][R4.64+0x129] ;  /* 0x0001292404da7981 */ /* 0x000e64000c1e1100 */
[----:B-1----:R-:W-:-:S05]  /*7d50*/  PRMT R13, R218, 0x8880, RZ ;  /* 0x00008880da0d7816 */ /* 0x002fca00000000ff */
[----:B------:R-:W-:-:S07]  /*7d60*/  IMAD R12, R13, R216, RZ ;  /* 0x000000d80d0c7224 */ /* 0x000fce00078e02ff */
.L_x_339:
[----:B------:R-:W-:Y:S05]  /*7d70*/  BSYNC B1 ;  /* 0x0000000000017941 */ /* 0x000fea0003800000 */
.L_x_338:
[----:B------:R-:W-:Y:S01]  /*7d80*/  @!P0 IMAD R79, R79, R217, R12 ;  /* 0x000000d94f4f8224 */ /* 0x000fe200078e020c */
[----:B------:R-:W-:Y:S04]  /*7d90*/  BSSY B1, `(.L_x_340) ;  /* 0x0000006000017945 */ /* 0x000fe80003800000 */
[----:B------:R0:W-:Y:S01]  /*7da0*/  @!P0 STG.E.U8 desc[UR36][R8.64+0x129], R79 ;  /* 0x0001294f08008986 */ /* 0x0001e2000c101124 */
[----:B------:R-:W-:Y:S05]  /*7db0*/  @P5 BRA `(.L_x_341) ;  /* 0x00000000000c5947 */ /* 0x000fea0003800000 */
[----:B------:R-:W1:Y:S02]  /*7dc0*/  LDG.E.U8 R218, desc[UR36][R10.64+0x130] ;  /* 0x000130240ada7981 */ /* 0x000e64000c1e1100 */
[----:B-1----:R-:W-:-:S05]  /*7dd0*/  PRMT R13, R218, 0x8880, RZ ;  /* 0x00008880da0d7816 */ /* 0x002fca00000000ff */
[----:B------:R-:W-:-:S07]  /*7de0*/  IMAD R12, R13, R216, RZ ;  /* 0x000000d80d0c7224 */ /* 0x000fce00078e02ff */
.L_x_341:
[----:B------:R-:W-:Y:S05]  /*7df0*/  BSYNC B1 ;  /* 0x0000000000017941 */ /* 0x000fea0003800000 */
.L_x_340:
[----:B-1----:R-:W-:Y:S01]  /*7e00*/  @!P5 IMAD R13, R80, R217, R12 ;  /* 0x000000d9500dd224 */ /* 0x002fe200078e020c */
[----:B------:R-:W-:Y:S04]  /*7e10*/  BSSY B1, `(.L_x_342) ;  /* 0x0000006000017945 */ /* 0x000fe80003800000 */
[----:B------:R1:W-:Y:S01]  /*7e20*/  @!P5 STG.E.U8 desc[UR36][R6.64+0x130], R13 ;  /* 0x0001300d0600d986 */ /* 0x0003e2000c101124 */
[----:B------:R-:W-:Y:S05]  /*7e30*/  @P4 BRA `(.L_x_343) ;  /* 0x00000000000c4947 */ /* 0x000fea0003800000 */
[----:B------:R-:W1:Y:S02]  /*7e40*/  LDG.E.U8 R218, desc[UR36][R10.64+0x131] ;  /* 0x000131240ada7981 */ /* 0x000e64000c1e1100 */
[----:B-1----:R-:W-:-:S05]  /*7e50*/  PRMT R13, R218, 0x8880, RZ ;  /* 0x00008880da0d7816 */ /* 0x002fca00000000ff */
[----:B------:R-:W-:-:S07]  /*7e60*/  IMAD R12, R13, R216, RZ ;  /* 0x000000d80d0c7224 */ /* 0x000fce00078e02ff */
.L_x_343:
[----:B------:R-:W-:Y:S05]  /*7e70*/  BSYNC B1 ;  /* 0x0000000000017941 */ /* 0x000fea0003800000 */
.L_x_342:
        /* <DEDUP_REMOVED lines=13> */
.L_x_345:
[----:B------:R-:W-:Y:S05]  /*7f50*/  BSYNC B1 ;  /* 0x0000000000017941 */ /* 0x000fea0003800000 */
.L_x_344:
[----:B-1----:R-:W-:Y:S01]  /*7f60*/  @!P3 IMAD R13, R82, R217, R12 ;  /* 0x000000d9520db224 */ /* 0x002fe200078e020c */
[----:B------:R-:W-:Y:S04]  /*7f70*/  BSSY B1, `(.L_x_346) ;  /* 0x0000006000017945 */ /* 0x000fe80003800000 */
[----:B------:R1:W-:Y:S01]  /*7f80*/  @!P3 STG.E.U8 desc[UR36][R8.64+0x130], R13 ;  /* 0x0001300d0800b986 */ /* 0x0003e2000c101124 */
[----:B------:R-:W-:Y:S05]  /*7f90*/  @P2 BRA `(.L_x_347) ;  /* 0x00000000000c2947 */ /* 0x000fea0003800000 */
[----:B------:R-:W1:Y:S02]  /*7fa0*/  LDG.E.U8 R218, desc[UR36][R4.64+0x131] ;  /* 0x0001312404da7981 */ /* 0x000e64000c1e1100 */
[----:B-1----:R-:W-:-:S05]  /*7fb0*/  PRMT R13, R218, 0x8880, RZ ;  /* 0x00008880da0d7816 */ /* 0x002fca00000000ff */
[----:B------:R-:W-:-:S07]  /*7fc0*/  IMAD R12, R13, R216, RZ ;  /* 0x000000d80d0c7224 */ /* 0x000fce00078e02ff */
.L_x_347:
[----:B------:R-:W-:Y:S05]  /*7fd0*/  BSYNC B1 ;  /* 0x0000000000017941 */ /* 0x000fea0003800000 */
.L_x_346:
[----:B------:R-:W-:Y:S01]  /*7fe0*/  @!P2 IMAD R83, R83, R217, R12 ;  /* 0x000000d95353a224 */ /* 0x000fe200078e020c */
[----:B------:R-:W-:Y:S04]  /*7ff0*/  BSSY B1, `(.L_x_348) ;  /* 0x0000006000017945 */ /* 0x000fe80003800000 */
[----:B------:R0:W-:Y:S01]  /*8000*/  @!P2 STG.E.U8 desc[UR36][R8.64+0x131], R83 ;  /* 0x000131530800a986 */ /* 0x0001e2000c101124 */
[----:B------:R-:W-:Y:S05]  /*8010*/  @P5 BRA `(.L_x_349) ;  /* 0x00000000000c5947 */ /* 0x000fea0003800000 */
[----:B------:R-:W1:Y:S02]  /*8020*/  LDG.E.U8 R218, desc[UR36][R10.64+0x138] ;  /* 0x000138240ada7981 */ /* 0x000e64000c1e1100 */
[----:B-1----:R-:W-:-:S05]  /*8030*/  PRMT R13, R218, 0x8880, RZ ;  /* 0x00008880da0d7816 */ /* 0x002fca00000000ff */
[----:B------:R-:W-:-:S07]  /*8040*/  IMAD R12, R13, R216, RZ ;  /* 0x000000d80d0c7224 */ /* 0x000fce00078e02ff */
.L_x_349:
[----:B------:R-:W-:Y:S05]  /*8050*/  BSYNC B1 ;  /* 0x0000000000017941 */ /* 0x000fea0003800000 */
.L_x_348:
[----:B-1----:R-:W-:Y:S01]  /*8060*/  @!P5 IMAD R13, R84, R217, R12 ;  /* 0x000000d9540dd224 */ /* 0x002fe200078e020c */
[----:B------:R-:W-:Y:S04]  /*8070*/  BSSY B1, `(.L_x_350) ;  /* 0x0000006000017945 */ /* 0x000fe80003800000 */
[----:B------:R1:W-:Y:S01]  /*8080*/  @!P5 STG.E.U8 desc[UR36][R6.64+0x138], R13 ;  /* 0x0001380d0600d986 */ /* 0x0003e2000c101124 */
[----:B------:R-:W-:Y:S05]  /*8090*/  @P4 BRA `(.L_x_351) ;  /* 0x00000000000c4947 */ /* 0x000fea0003800000 */
[----:B------:R-:W1:Y:S02]  /*80a0*/  LDG.E.U8 R218, desc[UR36][R10.64+0x139] ;  /* 0x000139240ada7981 */ /* 0x000e64000c1e1100 */
[----:B-1----:R-:W-:-:S05]  /*80b0*/  PRMT R13, R218, 0x8880, RZ ;  /* 0x00008880da0d7816 */ /* 0x002fca00000000ff */
[----:B------:R-:W-:-:S07]  /*80c0*/  IMAD R12, R13, R216, RZ ;  /* 0x000000d80d0c7224 */ /* 0x000fce00078e02ff */
.L_x_351:
[----:B------:R-:W-:Y:S05]  /*80d0*/  BSYNC B1 ;  /* 0x0000000000017941 */ /* 0x000fea0003800000 */
.L_x_350:
        /* <DEDUP_REMOVED lines=13> */
.L_x_353:
[----:B------:R-:W-:Y:S05]  /*81b0*/  BSYNC B1 ;  /* 0x0000000000017941 */ /* 0x000fea0003800000 */
.L_x_352:
[----:B-1----:R-:W-:Y:S01]  /*81c0*/  @!P1 IMAD R13, R86, R217, R12 ;  /* 0x000000d9560d9224 */ /* 0x002fe200078e020c */
[----:B------:R-:W-:Y:S04]  /*81d0*/  BSSY B1, `(.L_x_354) ;  /* 0x0000006000017945 */ /* 0x000fe80003800000 */
[----:B------:R1:W-:Y:S01]  /*81e0*/  @!P1 STG.E.U8 desc[UR36][R8.64+0x138], R13 ;  /* 0x0001380d08009986 */ /* 0x0003e2000c101124 */
[----:B------:R-:W-:Y:S05]  /*81f0*/  @P0 BRA `(.L_x_355) ;  /* 0x00000000000c0947 */ /* 0x000fea0003800000 */
[----:B------:R-:W1:Y:S02]  /*8200*/  LDG.E.U8 R218, desc[UR36][R4.64+0x139] ;  /* 0x0001392404da7981 */ /* 0x000e64000c1e1100 */
[----:B-1----:R-:W-:-:S05]  /*8210*/  PRMT R13, R218, 0x8880, RZ ;  /* 0x00008880da0d7816 */ /* 0x002fca00000000ff */
[----:B------:R-:W-:-:S07]  /*8220*/  IMAD R12, R13, R216, RZ ;  /* 0x000000d80d0c7224 */ /* 0x000fce00078e02ff */
.L_x_355:
[----:B------:R-:W-:Y:S05]  /*8230*/  BSYNC B1 ;  /* 0x0000000000017941 */ /* 0x000fea0003800000 */
.L_x_354:
[----:B------:R-:W-:Y:S01]  /*8240*/  @!P0 IMAD R87, R87, R217, R12 ;  /* 0x000000d957578224 */ /* 0x000fe200078e020c */
[----:B------:R-:W-:Y:S04]  /*8250*/  BSSY B1, `(.L_x_356) ;  /* 0x0000006000017945 */ /* 0x000fe80003800000 */
[----:B------:R0:W-:Y:S01]  /*8260*/  @!P0 STG.E.U8 desc[UR36][R8.64+0x139], R87 ;  /* 0x0001395708008986 */ /* 0x0001e2000c101124 */
[----:B------:R-:W-:Y:S05]  /*8270*/  @P5 BRA `(.L_x_357) ;  /* 0x00000000000c5947 */ /* 0x000fea0003800000 */
[----:B------:R-:W1:Y:S02]  /*8280*/  LDG.E.U8 R218, desc[UR36][R10.64+0x140] ;  /* 0x000140240ada7981 */ /* 0x000e64000c1e1100 */
[----:B-1----:R-:W-:-:S05]  /*8290*/  PRMT R13, R218, 0x8880, RZ ;  /* 0x00008880da0d7816 */ /* 0x002fca00000000ff */
[----:B------:R-:W-:-:S07]  /*82a0*/  IMAD R12, R13, R216, RZ ;  /* 0x000000d80d0c7224 */ /* 0x000fce00078e02ff */
.L_x_357:
[----:B------:R-:W-:Y:S05]  /*82b0*/  BSYNC B1 ;  /* 0x0000000000017941 */ /* 0x000fea0003800000 */
.L_x_356:
[----:B-1----:R-:W-:Y:S01]  /*82c0*/  @!P5 IMAD R13, R88, R217, R12 ;  /* 0x000000d9580dd224 */ /* 0x002fe200078e020c */
[----:B------:R-:W-:Y:S04]  /*82d0*/  BSSY B1, `(.L_x_358) ;  /* 0x0000006000017945 */ /* 0x000fe80003800000 */
[----:B------:R1:W-:Y:S01]  /*82e0*/  @!P5 STG.E.U8 desc[UR36][R6.64+0x140], R13 ;  /* 0x0001400d0600d986 */ /* 0x0003e2000c101124 */
[----:B------:R-:W-:Y:S05]  /*82f0*/  @P4 BRA `(.L_x_359) ;  /* 0x00000000000c4947 */ /* 0x000fea0003800000 */
[----:B------:R-:W1:Y:S02]  /*8300*/  LDG.E.U8 R218, desc[UR36][R10.64+0x141] ;  /* 0x000141240ada7981 */ /* 0x000e64000c1e1100 */
[----:B-1----:R-:W-:-:S05]  /*8310*/  PRMT R13, R218, 0x8880, RZ ;  /* 0x00008880da0d7816 */ /* 0x002fca00000000ff */
[----:B------:R-:W-:-:S07]  /*8320*/  IMAD R12, R13, R216, RZ ;  /* 0x000000d80d0c7224 */ /* 0x000fce00078e02ff */
.L_x_359:
[----:B------:R-:W-:Y:S05]  /*8330*/  BSYNC B1 ;  /* 0x0000000000017941 */ /* 0x000fea0003800000 */
.L_x_358:
        /* <DEDUP_REMOVED lines=13> */
.L_x_361:
[----:B------:R-:W-:Y:S05]  /*8410*/  BSYNC B1 ;  /* 0x0000000000017941 */ /* 0x000fea0003800000 */
.L_x_360:
[----:B-1----:R-:W-:Y:S01]  /*8420*/  @!P3 IMAD R13, R90, R217, R12 ;  /* 0x000000d95a0db224 */ /* 0x002fe200078e020c */
[----:B------:R-:W-:Y:S04]  /*8430*/  BSSY B1, `(.L_x_362) ;  /* 0x0000006000017945 */ /* 0x000fe80003800000 */
[----:B------:R1:W-:Y:S01]  /*8440*/  @!P3 STG.E.U8 desc[UR36][R8.64+0x140], R13 ;  /* 0x0001400d0800b986 */ /* 0x0003e2000c101124 */
[----:B------:R-:W-:Y:S05]  /*8450*/  @P2 BRA `(.L_x_363) ;  /* 0x00000000000c2947 */ /* 0x000fea0003800000 */
[----:B------:R-:W1:Y:S02]  /*8460*/  LDG.E.U8 R218, desc[UR36][R4.64+0x141] ;  /* 0x0001412404da7981 */ /* 0x000e64000c1e1100 */
[----:B-1----:R-:W-:-:S05]  /*8470*/  PRMT R13, R218, 0x8880, RZ ;  /* 0x00008880da0d7816 */ /* 0x002fca00000000ff */
[----:B------:R-:W-:-:S07]  /*8480*/  IMAD R12, R13, R216, RZ ;  /* 0x000000d80d0c7224 */ /* 0x000fce00078e02ff */
.L_x_363:
[----:B------:R-:W-:Y:S05]  /*8490*/  BSYNC B1 ;  /* 0x0000000000017941 */ /* 0x000fea0003800000 */
.L_x_362:
[----:B------:R-:W-:Y:S01]  /*84a0*/  @!P2 IMAD R91, R91, R217, R12 ;  /* 0x000000d95b5ba224 */ /* 0x000fe200078e020c */
[----:B------:R-:W-:Y:S04]  /*84b0*/  BSSY B1, `(.L_x_364) ;  /* 0x0000006000017945 */ /* 0x000fe80003800000 */
[----:B------:R0:W-:Y:S01]  /*84c0*/  @!P2 STG.E.U8 desc[UR36][R8.64+0x141], R91 ;  /* 0x0001415b0800a986 */ /* 0x0001e2000c101124 */
[----:B------:R-:W-:Y:S05]  /*84d0*/  @P5 BRA `(.L_x_365) ;  /* 0x00000000000c5947 */ /* 0x000fea0003800000 */
[----:B------:R-:W1:Y:S02]  /*84e0*/  LDG.E.U8 R218, desc[UR36][R10.64+0x148] ;  /* 0x000148240ada7981 */ /* 0x000e64000c1e1100 */
[----:B-1----:R-:W-:-:S05]  /*84f0*/  PRMT R13, R218, 0x8880, RZ ;  /* 0x00008880da0d7816 */ /* 0x002fca00000000ff */
[----:B------:R-:W-:-:S07]  /*8500*/  IMAD R12, R13, R216, RZ ;  /* 0x000000d80d0c7224 */ /* 0x000fce00078e02ff */
.L_x_365:
[----:B------:R-:W-:Y:S05]  /*8510*/  BSYNC B1 ;  /* 0x0000000000017941 */ /* 0x000fea0003800000 */
.L_x_364:
[----:B-1----:R-:W-:Y:S01]  /*8520*/  @!P5 IMAD R13, R92, R217, R12 ;  /* 0x000000d95c0dd224 */ /* 0x002fe200078e020c */
[----:B------:R-:W-:Y:S04]  /*8530*/  BSSY B1, `(.L_x_366) ;  /* 0x0000006000017945 */ /* 0x000fe80003800000 */
[----:B------:R1:W-:Y:S01]  /*8540*/  @!P5 STG.E.U8 desc[UR36][R6.64+0x148], R13 ;  /* 0x0001480d0600d986 */ /* 0x0003e2000c101124 */
[----:B------:R-:W-:Y:S05]  /*8550*/  @P4 BRA `(.L_x_367) ;  /* 0x00000000000c4947 */ /* 0x000fea0003800000 */
[----:B------:R-:W1:Y:S02]  /*8560*/  LDG.E.U8 R218, desc[UR36][R10.64+0x149] ;  /* 0x000149240ada7981 */ /* 0x000e64000c1e1100 */
[----:B-1----:R-:W-:-:S05]  /*8570*/  PRMT R13, R218, 0x8880, RZ ;  /* 0x00008880da0d7816 */ /* 0x002fca00000000ff */
[----:B------:R-:W-:-:S07]  /*8580*/  IMAD R12, R13, R216, RZ ;  /* 0x000000d80d0c7224 */ /* 0x000fce00078e02ff */
.L_x_367:
[----:B------:R-:W-:Y:S05]  /*8590*/  BSYNC B1 ;  /* 0x0000000000017941 */ /* 0x000fea0003800000 */
.L_x_366:
        /* <DEDUP_REMOVED lines=13> */
.L_x_369:
[----:B------:R-:W-:Y:S05]  /*8670*/  BSYNC B1 ;  /* 0x0000000000017941 */ /* 0x000fea0003800000 */
.L_x_368:
[----:B-1----:R-:W-:Y:S01]  /*8680*/  @!P1 IMAD R13, R94, R217, R12 ;  /* 0x000000d95e0d9224 */ /* 0x002fe200078e020c */
[----:B------:R-:W-:Y:S04]  /*8690*/  BSSY B1, `(.L_x_370) ;  /* 0x0000006000017945 */ /* 0x000fe80003800000 */
[----:B------:R1:W-:Y:S01]  /*86a0*/  @!P1 STG.E.U8 desc[UR36][R8.64+0x148], R13 ;  /* 0x0001480d08009986 */ /* 0x0003e2000c101124 */
[----:B------:R-:W-:Y:S05]  /*86b0*/  @P0 BRA `(.L_x_371) ;  /* 0x00000000000c0947 */ /* 0x000fea0003800000 */
[----:B------:R-:W1:Y:S02]  /*86c0*/  LDG.E.U8 R218, desc[UR36][R4.64+0x149] ;  /* 0x0001492404da7981 */ /* 0x000e64000c1e1100 */
[----:B-1----:R-:W-:-:S05]  /*86d0*/  PRMT R13, R218, 0x8880, RZ ;  /* 0x00008880da0d7816 */ /* 0x002fca00000000ff */
[----:B------:R-:W-:-:S07]  /*86e0*/  IMAD R12, R13, R216, RZ ;  /* 0x000000d80d0c7224 */ /* 0x000fce00078e02ff */
.L_x_371:
[----:B------:R-:W-:Y:S05]  /*86f0*/  BSYNC B1 ;  /* 0x0000000000017941 */ /* 0x000fea0003800000 */
.L_x_370:
[----:B------:R-:W-:Y:S01]  /*8700*/  @!P0 IMAD R95, R95, R217, R12 ;  /* 0x000000d95f5f8224 */ /* 0x000fe200078e020c */
[----:B------:R-:W-:Y:S04]  /*8710*/  BSSY B1, `(.L_x_372) ;  /* 0x0000006000017945 */ /* 0x000fe80003800000 */
[----:B------:R0:W-:Y:S01]  /*8720*/  @!P0 STG.E.U8 desc[UR36][R8.64+0x149], R95 ;  /* 0x0001495f08008986 */ /* 0x0001e2000c101124 */
[----:B------:R-:W-:Y:S05]  /*8730*/  @P5 BRA `(.L_x_373) ;  /* 0x00000000000c5947 */ /* 0x000fea0003800000 */
[----:B------:R-:W1:Y:S02]  /*8740*/  LDG.E.U8 R218, desc[UR36][R10.64+0x150] ;  /* 0x000150240ada7981 */ /* 0x000e64000c1e1100 */
[----:B-1----:R-:W-:-:S05]  /*8750*/  PRMT R13, R218, 0x8880, RZ ;  /* 0x00008880da0d7816 */ /* 0x002fca00000000ff */
[----:B------:R-:W-:-:S07]  /*8760*/  IMAD R12, R13, R216, RZ ;  /* 0x000000d80d0c7224 */ /* 0x000fce00078e02ff */
.L_x_373:
[----:B------:R-:W-:Y:S05]  /*8770*/  BSYNC B1 ;  /* 0x0000000000017941 */ /* 0x000fea0003800000 */
.L_x_372:
[----:B-1----:R-:W-:Y:S01]  /*8780*/  @!P5 IMAD R13, R96, R217, R12 ;  /* 0x000000d9600dd224 */ /* 0x002fe200078e020c */
[----:B------:R-:W-:Y:S04]  /*8790*/  BSSY B1, `(.L_x_374) ;  /* 0x0000006000017945 */ /* 0x000fe80003800000 */
[----:B------:R1:W-:Y:S01]  /*87a0*/  @!P5 STG.E.U8 desc[UR36][R6.64+0x150], R13 ;  /* 0x0001500d0600d986 */ /* 0x0003e2000c101124 */
[----:B------:R-:W-:Y:S05]  /*87b0*/  @P4 BRA `(.L_x_375) ;  /* 0x00000000000c4947 */ /* 0x000fea0003800000 */
[----:B------:R-:W1:Y:S02]  /*87c0*/  LDG.E.U8 R218, desc[UR36][R10.64+0x151] ;  /* 0x000151240ada7981 */ /* 0x000e64000c1e1100 */
[----:B-1----:R-:W-:-:S05]  /*87d0*/  PRMT R13, R218, 0x8880, RZ ;  /* 0x00008880da0d7816 */ /* 0x002fca00000000ff */
[----:B------:R-:W-:-:S07]  /*87e0*/  IMAD R12, R13, R216, RZ ;  /* 0x000000d80d0c7224 */ /* 0x000fce00078e02ff */
.L_x_375:
[----:B------:R-:W-:Y:S05]  /*87f0*/  BSYNC B1 ;  /* 0x0000000000017941 */ /* 0x000fea0003800000 */
.L_x_374:
        /* <DEDUP_REMOVED lines=13> */
.L_x_377:
[----:B------:R-:W-:Y:S05]  /*88d0*/  BSYNC B1 ;  /* 0x0000000000017941 */ /* 0x000fea0003800000 */
.L_x_376:
[----:B-1----:R-:W-:Y:S01]  /*88e0*/  @!P3 IMAD R13, R98, R217, R12 ;  /* 0x000000d9620db224 */ /* 0x002fe200078e020c */
[----:B------:R-:W-:Y:S04]  /*88f0*/  BSSY B1, `(.L_x_378) ;  /* 0x0000006000017945 */ /* 0x000fe80003800000 */
[----:B------:R1:W-:Y:S01]  /*8900*/  @!P3 STG.E.U8 desc[UR36][R8.64+0x150], R13 ;  /* 0x0001500d0800b986 */ /* 0x0003e2000c101124 */
[----:B------:R-:W-:Y:S05]  /*8910*/  @P2 BRA `(.L_x_379) ;  /* 0x00000000000c2947 */ /* 0x000fea0003800000 */
[----:B------:R-:W1:Y:S02]  /*8920*/  LDG.E.U8 R218, desc[UR36][R4.64+0x151] ;  /* 0x0001512404da7981 */ /* 0x000e64000c1e1100 */
[----:B-1----:R-:W-:-:S05]  /*8930*/  PRMT R13, R218, 0x8880, RZ ;  /* 0x00008880da0d7816 */ /* 0x002fca00000000ff */
[----:B------:R-:W-:-:S07]  /*8940*/  IMAD R12, R13, R216, RZ ;  /* 0x000000d80d0c7224 */ /* 0x000fce00078e02ff */
.L_x_379:
[----:B------:R-:W-:Y:S05]  /*8950*/  BSYNC B1 ;  /* 0x0000000000017941 */ /* 0x000fea0003800000 */
.L_x_378:
[----:B------:R-:W-:Y:S01]  /*8960*/  @!P2 IMAD R99, R99, R217, R12 ;  /* 0x000000d96363a224 */ /* 0x000fe200078e020c */
[----:B------:R-:W-:Y:S04]  /*8970*/  BSSY B1, `(.L_x_380) ;  /* 0x0000006000017945 */ /* 0x000fe80003800000 */
[----:B------:R0:W-:Y:S01]  /*8980*/  @!P2 STG.E.U8 desc[UR36][R8.64+0x151], R99 ;  /* 0x000151630800a986 */ /* 0x0001e2000c101124 */
[----:B------:R-:W-:Y:S05]  /*8990*/  @P5 BRA `(.L_x_381) ;  /* 0x00000000000c5947 */ /* 0x000fea0003800000 */
[----:B------:R-:W1:Y:S02]  /*89a0*/  LDG.E.U8 R218, desc[UR36][R10.64+0x158] ;  /* 0x000158240ada7981 */ /* 0x000e64000c1e1100 */
[----:B-1----:R-:W-:-:S05]  /*89b0*/  PRMT R13, R218, 0x8880, RZ ;  /* 0x00008880da0d7816 */ /* 0x002fca00000000ff */
[----:B------:R-:W-:-:S07]  /*89c0*/  IMAD R12, R13, R216, RZ ;  /* 0x000000d80d0c7224 */ /* 0x000fce00078e02ff */
.L_x_381:
[----:B------:R-:W-:Y:S05]  /*89d0*/  BSYNC B1 ;  /* 0x0000000000017941 */ /* 0x000fea0003800000 */
.L_x_380:
[----:B-1----:R-:W-:Y:S01]  /*89e0*/  @!P5 IMAD R13, R100, R217, R12 ;  /* 0x000000d9640dd224 */ /* 0x002fe200078e020c */
[----:B------:R-:W-:Y:S04]  /*89f0*/  BSSY B1, `(.L_x_382) ;  /* 0x0000006000017945 */ /* 0x000fe80003800000 */
[----:B------:R1:W-:Y:S01]  /*8a00*/  @!P5 STG.E.U8 desc[UR36][R6.64+0x158], R13 ;  /* 0x0001580d0600d986 */ /* 0x0003e2000c101124 */
[----:B------:R-:W-:Y:S05]  /*8a10*/  @P4 BRA `(.L_x_383) ;  /* 0x00000000000c4947 */ /* 0x000fea0003800000 */
[----:B------:R-:W1:Y:S02]  /*8a20*/  LDG.E.U8 R218, desc[UR36][R10.64+0x159] ;  /* 0x000159240ada7981 */ /* 0x000e64000c1e1100 */
[----:B-1----:R-:W-:-:S05]  /*8a30*/  PRMT R13, R218, 0x8880, RZ ;  /* 0x00008880da0d7816 */ /* 0x002fca00000000ff */
[----:B------:R-:W-:-:S07]  /*8a40*/  IMAD R12, R13, R216, RZ ;  /* 0x000000d80d0c7224 */ /* 0x000fce00078e02ff */
.L_x_383:
[----:B------:R-:W-:Y:S05]  /*8a50*/  BSYNC B1 ;  /* 0x0000000000017941 */ /* 0x000fea0003800000 */
.L_x_382:
        /* <DEDUP_REMOVED lines=13> */
.L_x_385:
[----:B------:R-:W-:Y:S05]  /*8b30*/  BSYNC B1 ;  /* 0x0000000000017941 */ /* 0x000fea0003800000 */
.L_x_384:
[----:B-1----:R-:W-:Y:S01]  /*8b40*/  @!P1 IMAD R13, R102, R217, R12 ;  /* 0x000000d9660d9224 */ /* 0x002fe200078e020c */
[----:B------:R-:W-:Y:S04]  /*8b50*/  BSSY B1, `(.L_x_386) ;  /* 0x0000006000017945 */ /* 0x000fe80003800000 */
[----:B------:R1:W-:Y:S01]  /*8b60*/  @!P1 STG.E.U8 desc[UR36][R8.64+0x158], R13 ;  /* 0x0001580d08009986 */ /* 0x0003e2000c101124 */
[----:B------:R-:W-:Y:S05]  /*8b70*/  @P4 BRA `(.L_x_387) ;  /* 0x00000000000c4947 */ /* 0x000fea0003800000 */
[----:B------:R-:W1:Y:S02]  /*8b80*/  LDG.E.U8 R218, desc[UR36][R4.64+0x159] ;  /* 0x0001592404da7981 */ /* 0x000e64000c1e1100 */
[----:B-1----:R-:W-:-:S05]  /*8b90*/  PRMT R13, R218, 0x8880, RZ ;  /* 0x00008880da0d7816 */ /* 0x002fca00000000ff */
[----:B------:R-:W-:-:S07]  /*8ba0*/  IMAD R12, R13, R216, RZ ;  /* 0x000000d80d0c7224 */ /* 0x000fce00078e02ff */
.L_x_387:
[----:B------:R-:W-:Y:S05]  /*8bb0*/  BSYNC B1 ;  /* 0x0000000000017941 */ /* 0x000fea0003800000 */
.L_x_386:
[----:B------:R-:W-:Y:S01]  /*8bc0*/  @!P4 IMAD R103, R103, R217, R12 ;  /* 0x000000d96767c224 */ /* 0x000fe200078e020c */
[----:B------:R-:W-:Y:S04]  /*8bd0*/  BSSY B1, `(.L_x_388) ;  /* 0x0000006000017945 */ /* 0x000fe80003800000 */
[----:B------:R0:W-:Y:S01]  /*8be0*/  @!P4 STG.E.U8 desc[UR36][R8.64+0x159], R103 ;  /* 0x000159670800c986 */ /* 0x0001e2000c101124 */
[----:B------:R-:W-:Y:S05]  /*8bf0*/  @P5 BRA `(.L_x_389) ;  /* 0x00000000000c5947 */ /* 0x000fea0003800000 */
[----:B------:R-:W1:Y:S02]  /*8c00*/  LDG.E.U8 R218, desc[UR36][R10.64+0x160] ;  /* 0x000160240ada7981 */ /* 0x000e64000c1e1100 */
[----:B-1----:R-:W-:-:S05]  /*8c10*/  PRMT R13, R218, 0x8880, RZ ;  /* 0x00008880da0d7816 */ /* 0x002fca00000000ff */
[----:B------:R-:W-:-:S07]  /*8c20*/  IMAD R12, R13, R216, RZ ;  /* 0x000000d80d0c7224 */ /* 0x000fce00078e02ff */
.L_x_389:
[----:B------:R-:W-:Y:S05]  /*8c30*/  BSYNC B1 ;  /* 0x0000000000017941 */ /* 0x000fea0003800000 */
.L_x_388:
[----:B-1----:R-:W-:Y:S01]  /*8c40*/  @!P5 IMAD R13, R104, R217, R12 ;  /* 0x000000d9680dd224 */ /* 0x002fe200078e020c */
[----:B------:R-:W-:Y:S04]  /*8c50*/  BSSY B1, `(.L_x_390) ;  /* 0x0000006000017945 */ /* 0x000fe80003800000 */
[----:B------:R1:W-:Y:S01]  /*8c60*/  @!P5 STG.E.U8 desc[UR36][R6.64+0x160], R13 ;  /* 0x0001600d0600d986 */ /* 0x0003e2000c101124 */
[----:B------:R-:W-:Y:S05]  /*8c70*/  @P0 BRA `(.L_x_391) ;  /* 0x00000000000c0947 */ /* 0x000fea0003800000 */
[----:B------:R-:W1:Y:S02]  /*8c80*/  LDG.E.U8 R218, desc[UR36][R10.64+0x161] ;  /* 0x000161240ada7981 */ /* 0x000e64000c1e1100 */
[----:B-1----:R-:W-:-:S05]  /*8c90*/  PRMT R13, R218, 0x8880, RZ ;  /* 0x00008880da0d7816 */ /* 0x002fca00000000ff */
[----:B------:R-:W-:-:S07]  /*8ca0*/  IMAD R12, R13, R216, RZ ;  /* 0x000000d80d0c7224 */ /* 0x000fce00078e02ff */
.L_x_391:
[----:B------:R-:W-:Y:S05]  /*8cb0*/  BSYNC B1 ;  /* 0x0000000000017941 */ /* 0x000fea0003800000 */
.L_x_390:
        /* <DEDUP_REMOVED lines=13> */
.L_x_393:
[----:B------:R-:W-:Y:S05]  /*8d90*/  BSYNC B1 ;  /* 0x0000000000017941 */ /* 0x000fea0003800000 */
.L_x_392:
[----:B-1----:R-:W-:Y:S01]  /*8da0*/  @!P3 IMAD R13, R106, R217, R12 ;  /* 0x000000d96a0db224 */ /* 0x002fe200078e020c */
[----:B------:R-:W-:Y:S04]  /*8db0*/  BSSY B1, `(.L_x_394) ;  /* 0x0000006000017945 */ /* 0x000fe80003800000 */
[----:B------:R1:W-:Y:S01]  /*8dc0*/  @!P3 STG.E.U8 desc[UR36][R8.64+0x160], R13 ;  /* 0x0001600d0800b986 */ /* 0x0003e2000c101124 */
[----:B------:R-:W-:Y:S05]  /*8dd0*/  @P2 BRA `(.L_x_395) ;  /* 0x00000000000c2947 */ /* 0x000fea0003800000 */
[----:B------:R-:W1:Y:S02]  /*8de0*/  LDG.E.U8 R218, desc[UR36][R4.64+0x161] ;  /* 0x0001612404da7981 */ /* 0x000e64000c1e1100 */
[----:B-1----:R-:W-:-:S05]  /*8df0*/  PRMT R13, R218, 0x8880, RZ ;  /* 0x00008880da0d7816 */ /* 0x002fca00000000ff */
[----:B------:R-:W-:-:S07]  /*8e00*/  IMAD R12, R13, R216, RZ ;  /* 0x000000d80d0c7224 */ /* 0x000fce00078e02ff */
.L_x_395:
[----:B------:R-:W-:Y:S05]  /*8e10*/  BSYNC B1 ;  /* 0x0000000000017941 */ /* 0x000fea0003800000 */
.L_x_394:
[----:B------:R-:W-:Y:S01]  /*8e20*/  @!P2 IMAD R107, R107, R217, R12 ;  /* 0x000000d96b6ba224 */ /* 0x000fe200078e020c */
[----:B------:R-:W-:Y:S04]  /*8e30*/  BSSY B1, `(.L_x_396) ;  /* 0x0000006000017945 */ /* 0x000fe80003800000 */
[----:B------:R0:W-:Y:S01]  /*8e40*/  @!P2 STG.E.U8 desc[UR36][R8.64+0x161], R107 ;  /* 0x0001616b0800a986 */ /* 0x0001e2000c101124 */
[----:B------:R-:W-:Y:S05]  /*8e50*/  @P0 BRA `(.L_x_397) ;  /* 0x00000000000c0947 */ /* 0x000fea0003800000 */
[----:B------:R-:W1:Y:S02]  /*8e60*/  LDG.E.U8 R218, desc[UR36][R10.64+0x168] ;  /* 0x000168240ada7981 */ /* 0x000e64000c1e1100 */
[----:B-1----:R-:W-:-:S05]  /*8e70*/  PRMT R13, R218, 0x8880, RZ ;  /* 0x00008880da0d7816 */ /* 0x002fca00000000ff */
[----:B------:R-:W-:-:S07]  /*8e80*/  IMAD R12, R13, R216, RZ ;  /* 0x000000d80d0c7224 */ /* 0x000fce00078e02ff */
.L_x_397:
[----:B------:R-:W-:Y:S05]  /*8e90*/  BSYNC B1 ;  /* 0x0000000000017941 */ /* 0x000fea0003800000 */
.L_x_396:
[----:B-1----:R-:W-:Y:S01]  /*8ea0*/  @!P0 IMAD R13, R108, R217, R12 ;  /* 0x000000d96c0d8224 */ /* 0x002fe200078e020c */
[----:B------:R-:W-:Y:S04]  /*8eb0*/  BSSY B1, `(.L_x_398) ;  /* 0x0000006000017945 */ /* 0x000fe80003800000 */
[----:B------:R1:W-:Y:S01]  /*8ec0*/  @!P0 STG.E.U8 desc[UR36][R6.64+0x168], R13 ;  /* 0x0001680d06008986 */ /* 0x0003e2000c101124 */
[----:B------:R-:W-:Y:S05]  /*8ed0*/  @P5 BRA `(.L_x_399) ;  /* 0x00000000000c5947 */ /* 0x000fea0003800000 */
[----:B------:R-:W1:Y:S02]  /*8ee0*/  LDG.E.U8 R218, desc[UR36][R10.64+0x169] ;  /* 0x000169240ada7981 */ /* 0x000e64000c1e1100 */
[----:B-1----:R-:W-:-:S05]  /*8ef0*/  PRMT R13, R218, 0x8880, RZ ;  /* 0x00008880da0d7816 */ /* 0x002fca00000000ff */
[----:B------:R-:W-:-:S07]  /*8f00*/  IMAD R12, R13, R216, RZ ;  /* 0x000000d80d0c7224 */ /* 0x000fce00078e02ff */
.L_x_399:
[----:B------:R-:W-:Y:S05]  /*8f10*/  BSYNC B1 ;  /* 0x0000000000017941 */ /* 0x000fea0003800000 */
.L_x_398:
        /* <DEDUP_REMOVED lines=13> */
.L_x_401:
[----:B------:R-:W-:Y:S05]  /*8ff0*/  BSYNC B1 ;  /* 0x0000000000017941 */ /* 0x000fea0003800000 */
.L_x_400:
[----:B-1----:R-:W-:Y:S01]  /*9000*/  @!P4 IMAD R13, R110, R217, R12 ;  /* 0x000000d96e0dc224 */ /* 0x002fe200078e020c */
[----:B------:R-:W-:Y:S04]  /*9010*/  BSSY B1, `(.L_x_402) ;  /* 0x0000006000017945 */ /* 0x000fe80003800000 */
[----:B------:R1:W-:Y:S01]  /*9020*/  @!P4 STG.E.U8 desc[UR36][R8.64+0x168], R13 ;  /* 0x0001680d0800c986 */ /* 0x0003e2000c101124 */
[----:B------:R-:W-:Y:S05]  /*9030*/  @P1 BRA `(.L_x_403) ;  /* 0x00000000000c1947 */ /* 0x000fea0003800000 */
[----:B------:R-:W1:Y:S02]  /*9040*/  LDG.E.U8 R218, desc[UR36][R4.64+0x169] ;  /* 0x0001692404da7981 */ /* 0x000e64000c1e1100 */
[----:B-1----:R-:W-:-:S05]  /*9050*/  PRMT R13, R218, 0x8880, RZ ;  /* 0x00008880da0d7816 */ /* 0x002fca00000000ff */
[----:B------:R-:W-:-:S07]  /*9060*/  IMAD R12, R13, R216, RZ ;  /* 0x000000d80d0c7224 */ /* 0x000fce00078e02ff */
.L_x_403:
[----:B------:R-:W-:Y:S05]  /*9070*/  BSYNC B1 ;  /* 0x0000000000017941 */ /* 0x000fea0003800000 */
.L_x_402:
[----:B------:R-:W-:Y:S01]  /*9080*/  @!P1 IMAD R111, R111, R217, R12 ;  /* 0x000000d96f6f9224 */ /* 0x000fe200078e020c */
[----:B------:R-:W-:Y:S04]  /*9090*/  BSSY B1, `(.L_x_404) ;  /* 0x0000006000017945 */ /* 0x000fe80003800000 */
[----:B------:R0:W-:Y:S01]  /*90a0*/  @!P1 STG.E.U8 desc[UR36][R8.64+0x169], R111 ;  /* 0x0001696f08009986 */ /* 0x0001e2000c101124 */
[----:B------:R-:W-:Y:S05]  /*90b0*/  @P3 BRA `(.L_x_405) ;  /* 0x00000000000c3947 */ /* 0x000fea0003800000 */
[----:B------:R-:W1:Y:S02]  /*90c0*/  LDG.E.U8 R218, desc[UR36][R10.64+0x170] ;  /* 0x000170240ada7981 */ /* 0x000e64000c1e1100 */
[----:B-1----:R-:W-:-:S05]  /*90d0*/  PRMT R13, R218, 0x8880, RZ ;  /* 0x00008880da0d7816 */ /* 0x002fca00000000ff */
[----:B------:R-:W-:-:S07]  /*90e0*/  IMAD R12, R13, R216, RZ ;  /* 0x000000d80d0c7224 */ /* 0x000fce00078e02ff */
.L_x_405:
[----:B------:R-:W-:Y:S05]  /*90f0*/  BSYNC B1 ;  /* 0x0000000000017941 */ /* 0x000fea0003800000 */
.L_x_404:
[----:B-1----:R-:W-:Y:S01]  /*9100*/  @!P3 IMAD R13, R112, R217, R12 ;  /* 0x000000d9700db224 */ /* 0x002fe200078e020c */
[----:B------:R-:W-:Y:S04]  /*9110*/  BSSY B1, `(.L_x_406) ;  /* 0x0000006000017945 */ /* 0x000fe80003800000 */
[----:B------:R1:W-:Y:S01]  /*9120*/  @!P3 STG.E.U8 desc[UR36][R6.64+0x170], R13 ;  /* 0x0001700d0600b986 */ /* 0x0003e2000c101124 */
[----:B------:R-:W-:Y:S05]  /*9130*/  @P5 BRA `(.L_x_407) ;  /* 0x00000000000c5947 */ /* 0x000fea0003800000 */
[----:B------:R-:W1:Y:S02]  /*9140*/  LDG.E.U8 R218, desc[UR36][R10.64+0x171] ;  /* 0x000171240ada7981 */ /* 0x000e64000c1e1100 */
[----:B-1----:R-:W-:-:S05]  /*9150*/  PRMT R13, R218, 0x8880, RZ ;  /* 0x00008880da0d7816 */ /* 0x002fca00000000ff */
[----:B------:R-:W-:-:S07]  /*9160*/  IMAD R12, R13, R216, RZ ;  /* 0x000000d80d0c7224 */ /* 0x000fce00078e02ff */
.L_x_407:
[----:B------:R-:W-:Y:S05]  /*9170*/  BSYNC B1 ;  /* 0x0000000000017941 */ /* 0x000fea0003800000 */
.L_x_406:
        /* <DEDUP_REMOVED lines=9> */
[----:B------:R-:W-:Y:S01]  /*9210*/  ISETP.LT.OR P3, PT, R3, 0x9, !P3 ;  /* 0x000000090300780c */ /* 0x000fe20005f61670 */
[----:B------:R-:W-:-:S12]  /*9220*/  @P2 BRA `(.L_x_409) ;  /* 0x00000000000c2947 */ /* 0x000fd80003800000 */
[----:B------:R-:W1:Y:S02]  /*9230*/  LDG.E.U8 R218, desc[UR36][R4.64+0x170] ;  /* 0x0001702404da7981 */ /* 0x000e64000c1e1100 */
[----:B-1----:R-:W-:-:S05]  /*9240*/  PRMT R13, R218, 0x8880, RZ ;  /* 0x00008880da0d7816 */ /* 0x002fca00000000ff */
[----:B------:R-:W-:-:S07]  /*9250*/  IMAD R12, R13, R216, RZ ;  /* 0x000000d80d0c7224 */ /* 0x000fce00078e02ff */
.L_x_409:
[----:B------:R-:W-:Y:S05]  /*9260*/  BSYNC B1 ;  /* 0x0000000000017941 */ /* 0x000fea0003800000 */
.L_x_408:
[----:B-1----:R-:W-:Y:S01]  /*9270*/  @!P2 IMAD R13, R114, R217, R12 ;  /* 0x000000d9720da224 */ /* 0x002fe200078e020c */
[----:B------:R-:W-:Y:S04]  /*9280*/  BSSY B1, `(.L_x_410) ;  /* 0x0000006000017945 */ /* 0x000fe80003800000 */
[----:B------:R1:W-:Y:S01]  /*9290*/  @!P2 STG.E.U8 desc[UR36][R8.64+0x170], R13 ;  /* 0x0001700d0800a986 */ /* 0x0003e2000c101124 */
[----:B------:R-:W-:Y:S05]  /*92a0*/  @P0 BRA `(.L_x_411) ;  /* 0x00000000000c0947 */ /* 0x000fea0003800000 */
[----:B------:R-:W1:Y:S02]  /*92b0*/  LDG.E.U8 R218, desc[UR36][R4.64+0x171] ;  /* 0x0001712404da7981 */ /* 0x000e64000c1e1100 */
[----:B-1----:R-:W-:-:S05]  /*92c0*/  PRMT R13, R218, 0x8880, RZ ;  /* 0x00008880da0d7816 */ /* 0x002fca00000000ff */
[----:B------:R-:W-:-:S07]  /*92d0*/  IMAD R12, R13, R216, RZ ;  /* 0x000000d80d0c7224 */ /* 0x000fce00078e02ff */
.L_x_411:
[----:B------:R-:W-:Y:S05]  /*92e0*/  BSYNC B1 ;  /* 0x0000000000017941 */ /* 0x000fea0003800000 */
.L_x_410:
[----:B------:R-:W-:Y:S01]  /*92f0*/  @!P0 IMAD R115, R115, R217, R12 ;  /* 0x000000d973738224 */ /* 0x000fe200078e020c */
[----:B------:R-:W-:Y:S04]  /*9300*/  BSSY B1, `(.L_x_412) ;  /* 0x0000006000017945 */ /* 0x000fe80003800000 */
[----:B------:R0:W-:Y:S01]  /*9310*/  @!P0 STG.E.U8 desc[UR36][R8.64+0x171], R115 ;  /* 0x0001717308008986 */ /* 0x0001e2000c101124 */
[----:B------:R-:W-:Y:S05]  /*9320*/  @P5 BRA `(.L_x_413) ;  /* 0x00000000000c5947 */ /* 0x000fea0003800000 */
[----:B------:R-:W1:Y:S02]  /*9330*/  LDG.E.U8 R218, desc[UR36][R10.64+0x178] ;  /* 0x000178240ada7981 */ /* 0x000e64000c1e1100 */
[----:B-1----:R-:W-:-:S05]  /*9340*/  PRMT R13, R218, 0x8880, RZ ;  /* 0x00008880da0d7816 */ /* 0x002fca00000000ff */
[----:B------:R-:W-:-:S07]  /*9350*/  IMAD R12, R13, R216, RZ ;  /* 0x000000d80d0c7224 */ /* 0x000fce00078e02ff */
.L_x_413:
[----:B------:R-:W-:Y:S05]  /*9360*/  BSYNC B1 ;  /* 0x0000000000017941 */ /* 0x000fea0003800000 */
.L_x_412:
[----:B-1----:R-:W-:Y:S01]  /*9370*/  @!P5 IMAD R13, R116, R217, R12 ;  /* 0x000000d9740dd224 */ /* 0x002fe200078e020c */
[----:B------:R-:W-:Y:S04]  /*9380*/  BSSY B1, `(.L_x_414) ;  /* 0x0000006000017945 */ /* 0x000fe80003800000 */
[----:B------:R1:W-:Y:S01]  /*9390*/  @!P5 STG.E.U8 desc[UR36][R6.64+0x178], R13 ;  /* 0x0001780d0600d986 */ /* 0x0003e2000c101124 */
[----:B------:R-:W-:Y:S05]  /*93a0*/  @P4 BRA `(.L_x_415) ;  /* 0x00000000000c4947 */ /* 0x000fea0003800000 */
[----:B------:R-:W1:Y:S02]  /*93b0*/  LDG.E.U8 R218, desc[UR36][R10.64+0x179] ;  /* 0x000179240ada7981 */ /* 0x000e64000c1e1100 */
[----:B-1----:R-:W-:-:S05]  /*93c0*/  PRMT R13, R218, 0x8880, RZ ;  /* 0x00008880da0d7816 */ /* 0x002fca00000000ff */
[----:B------:R-:W-:-:S07]  /*93d0*/  IMAD R12, R13, R216, RZ ;  /* 0x000000d80d0c7224 */ /* 0x000fce00078e02ff */
.L_x_415:
[----:B------:R-:W-:Y:S05]  /*93e0*/  BSYNC B1 ;  /* 0x0000000000017941 */ /* 0x000fea0003800000 */
.L_x_414:
[----:B------:R-:W-:Y:S01]  /*93f0*/  @!P4 IMAD R117, R117, R217, R12 ;  /* 0x000000d97575c224 */ /* 0x000fe200078e020c */
[----:B------:R-:W-:Y:S04]  /*9400*/  BSSY B1, `(.L_x_416) ;  /* 0x0000006000017945 */ /* 0x000fe80003800000 */
[----:B------:R0:W-:Y:S01]  /*9410*/  @!P4 STG.E.U8 desc[UR36][R6.64+0x179], R117 ;  /* 0x000179750600c986 */ /* 0x0001e2000c101124 */
[----:B------:R-:W-:Y:S05]  /*9420*/  @P3 BRA `(.L_x_417) ;  /* 0x00000000000c3947 */ /* 0x000fea0003800000 */
[----:B------:R-:W0:Y:S02]  /*9430*/  LDG.E.U8 R218, desc[UR36][R4.64+0x178] ;  /* 0x0001782404da7981 */ /* 0x000e24000c1e1100 */
[----:B012-4-:R-:W-:-:S05]  /*9440*/  PRMT R7, R218, 0x8880, RZ ;  /* 0x00008880da077816 */ /* 0x017fca00000000ff */
[----:B------:R-:W-:-:S07]  /*9450*/  IMAD R12, R7, R216, RZ ;  /* 0x000000d8070c7224 */ /* 0x000fce00078e02ff */
.L_x_417:
[----:B------:R-:W-:Y:S05]  /*9460*/  BSYNC B1 ;  /* 0x0000000000017941 */ /* 0x000fea0003800000 */
.L_x_416:
[----:B012-4-:R-:W-:Y:S01]  /*9470*/  @!P3 IMAD R7, R118, R217, R12 ;  /* 0x000000d97607b224 */ /* 0x017fe200078e020c */
[----:B------:R-:W-:Y:S01]  /*9480*/  ISETP.LT.OR P1, PT, R3, 0x9, !P1 ;  /* 0x000000090300780c */ /* 0x000fe20004f21670 */
[----:B------:R-:W-:Y:S03]  /*9490*/  BSSY B1, `(.L_x_418) ;  /* 0x0000006000017945 */ /* 0x000fe60003800000 */
[----:B------:R0:W-:Y:S09]  /*94a0*/  @!P3 STG.E.U8 desc[UR36][R8.64+0x178], R7 ;  /* 0x000178070800b986 */ /* 0x0001f2000c101124 */
[----:B------:R-:W-:Y:S05]  /*94b0*/  @P1 BRA `(.L_x_419) ;  /* 0x00000000000c1947 */ /* 0x000fea0003800000 */
[----:B------:R-:W2:Y:S02]  /*94c0*/  LDG.E.U8 R218, desc[UR36][R4.64+0x179] ;  /* 0x0001792404da7981 */ /* 0x000ea4000c1e1100 */
[----:B--2---:R-:W-:-:S05]  /*94d0*/  PRMT R3, R218, 0x8880, RZ ;  /* 0x00008880da037816 */ /* 0x004fca00000000ff */
[----:B------:R-:W-:-:S07]  /*94e0*/  IMAD R12, R3, R216, RZ ;  /* 0x000000d8030c7224 */ /* 0x000fce00078e02ff */
.L_x_419:
[----:B------:R-:W-:Y:S05]  /*94f0*/  BSYNC B1 ;  /* 0x0000000000017941 */ /* 0x000fea0003800000 */
.L_x_418:
[----:B------:R-:W-:Y:S01]  /*9500*/  IMAD R119, R119, R217, R12 ;  /* 0x000000d977777224 */ /* 0x000fe200078e020c */
[----:B------:R-:W-:Y:S06]  /*9510*/  @P1 BRA `(.L_x_420) ;  /* 0x0000002800881947 */ /* 0x000fec0003800000 */
[----:B------:R1:W-:Y:S01]  /*9520*/  STG.E.U8 desc[UR36][R8.64+0x179], R119 ;  /* 0x0001797708007986 */ /* 0x0003e2000c101124 */
[----:B------:R-:W-:Y:S05]  /*9530*/  BRA `(.L_x_420) ;  /* 0x0000002800807947 */ /* 0x000fea0003800000 */
.L_x_35:
[C---:B------:R-:W-:Y:S02]  /*9540*/  ISETP.GE.AND P1, PT, R0.reuse, 0x1, PT ;  /* 0x000000010000780c */ /* 0x040fe40003f26270 */
[----:B------:R-:W-:Y:S02]  /*9550*/  ISETP.GE.AND P2, PT, R0, 0x2, PT ;  /* 0x000000020000780c */ /* 0x000fe40003f46270 */
[C---:B------:R-:W-:Y:S02]  /*9560*/  ISETP.LT.OR P4, PT, R3.reuse, 0x1, !P1 ;  /* 0x000000010300780c */ /* 0x040fe40004f81670 */
[C---:B------:R-:W-:Y:S02]  /*9570*/  ISETP.LT.OR P5, PT, R3.reuse, 0x1, !P2 ;  /* 0x000000010300780c */ /* 0x040fe400057a1670 */
[C---:B------:R-:W-:Y:S02]  /*9580*/  ISETP.LT.OR P1, PT, R3.reuse, 0x9, !P1 ;  /* 0x000000090300780c */ /* 0x040fe40004f21670 */
[----:B------:R-:W-:-:S02]  /*9590*/  ISETP.LT.OR P2, PT, R3, 0x9, !P2 ;  /* 0x000000090300780c */ /* 0x000fc40005741670 */
[C---:B------:R-:W-:Y:S02]  /*95a0*/  ISETP.GE.AND P3, PT, R0.reuse, 0x9, PT ;  /* 0x000000090000780c */ /* 0x040fe40003f66270 */
[----:B------:R-:W-:-:S03]  /*95b0*/  ISETP.GE.AND P0, PT, R0, 0xa, PT ;  /* 0x0000000a0000780c */ /* 0x000fc60003f06270 */
[-C--:B------:R-:W-:Y:S02]  /*95c0*/  @!P4 IMAD R5, R120, R217.reuse, RZ ;  /* 0x000000d97805c224 */ /* 0x080fe400078e02ff */
[-C--:B------:R-:W-:Y:S02]  /*95d0*/  @!P5 IMAD R121, R121, R217.reuse, RZ ;  /* 0x000000d97979d224 */ /* 0x080fe400078e02ff */
[-C--:B------:R-:W-:Y:S01]  /*95e0*/  @!P1 IMAD R11, R122, R217.reuse, RZ ;  /* 0x000000d97a0b9224 */ /* 0x080fe200078e02ff */
[----:B------:R0:W-:Y:S01]  /*95f0*/  @!P4 STG.E.U8 desc[UR36][R6.64], R5 ;  /* 0x000000050600c986 */ /* 0x0001e2000c101124 */
[----:B------:R-:W-:Y:S01]  /*9600*/  ISETP.LT.OR P4, PT, R3, 0x1, !P3 ;  /* 0x000000010300780c */ /* 0x000fe20005f81670 */
[----:B------:R-:W-:Y:S02]  /*9610*/  @!P2 IMAD R123, R123, R217, RZ ;  /* 0x000000d97b7ba224 */ /* 0x000fe400078e02ff */
[----:B------:R-:W-:Y:S01]  /*9620*/  @!P5 STG.E.U8 desc[UR36][R6.64+0x1], R121 ;  /* 0x000001790600d986 */ /* 0x000fe2000c101124 */
[----:B------:R-:W-:-:S02]  /*9630*/  ISETP.LT.OR P5, PT, R3, 0x1, !P0 ;  /* 0x000000010300780c */ /* 0x000fc400047a1670 */
[C---:B------:R-:W-:Y:S01]  /*9640*/  ISETP.LT.OR P0, PT, R3.reuse, 0x9, !P0 ;  /* 0x000000090300780c */ /* 0x040fe20004701670 */
[----:B------:R1:W-:Y:S01]  /*9650*/  @!P1 STG.E.U8 desc[UR36][R8.64], R11 ;  /* 0x0000000b08009986 */ /* 0x0003e2000c101124 */
[----:B------:R-:W-:Y:S02]  /*9660*/  ISETP.LT.OR P1, PT, R3, 0x9, !P3 ;  /* 0x000000090300780c */ /* 0x000fe40005f21670 */
[C---:B------:R-:W-:Y:S01]  /*9670*/  ISETP.GE.AND P3, PT, R0.reuse, 0x11, PT ;  /* 0x000000110000780c */ /* 0x040fe20003f66270 */
[----:B------:R-:W-:Y:S01]  /*9680*/  @!P2 STG.E.U8 desc[UR36][R8.64+0x1], R123 ;  /* 0x0000017b0800a986 */ /* 0x000fe2000c101124 */
[----:B------:R-:W-:Y:S01]  /*9690*/  ISETP.GE.AND P2, PT, R0, 0x12, PT ;  /* 0x000000120000780c */ /* 0x000fe20003f46270 */
[----:B------:R-:W-:-:S04]  /*96a0*/  @!P4 IMAD R13, R124, R217, RZ ;  /* 0x000000d97c0dc224 */ /* 0x000fc800078e02ff */
[-C--:B------:R-:W-:Y:S01]  /*96b0*/  @!P5 IMAD R125, R125, R217.reuse, RZ ;  /* 0x000000d97d7dd224 */ /* 0x080fe200078e02ff */
[----:B------:R-:W-:Y:S01]  /*96c0*/  @!P4 STG.E.U8 desc[UR36][R6.64+0x8], R13 ;  /* 0x0000080d0600c986 */ /* 0x000fe2000c101124 */
[----:B------:R-:W-:Y:S01]  /*96d0*/  ISETP.LT.OR P4, PT, R3, 0x1, !P3 ;  /* 0x000000010300780c */ /* 0x000fe20005f81670 */
[-C--:B------:R-:W-:Y:S02]  /*96e0*/  @!P0 IMAD R127, R127, R217.reuse, RZ ;  /* 0x000000d97f7f8224 */ /* 0x080fe400078e02ff */
[----:B------:R-:W-:Y:S01]  /*96f0*/  @!P5 STG.E.U8 desc[UR36][R6.64+0x9], R125 ;  /* 0x0000097d0600d986 */ /* 0x000fe2000c101124 */
[C---:B------:R-:W-:Y:S01]  /*9700*/  ISETP.LT.OR P5, PT, R3.reuse, 0x1, !P2 ;  /* 0x000000010300780c */ /* 0x040fe200057a1670 */
[----:B0-----:R-:W-:Y:S01]  /*9710*/  @!P1 IMAD R5, R126, R217, RZ ;  /* 0x000000d97e059224 */ /* 0x001fe200078e02ff */
[----:B------:R-:W-:Y:S01]  /*9720*/  ISETP.LT.OR P2, PT, R3, 0x9, !P2 ;  /* 0x000000090300780c */ /* 0x000fe20005741670 */
[----:B------:R-:W-:Y:S01]  /*9730*/  @!P0 STG.E.U8 desc[UR36][R8.64+0x9], R127 ;  /* 0x0000097f08008986 */ /* 0x000fe2000c101124 */
[----:B------:R-:W-:-:S03]  /*9740*/  ISETP.GE.AND P0, PT, R0, 0x1a, PT ;  /* 0x0000001a0000780c */ /* 0x000fc60003f06270 */
[----:B------:R0:W-:Y:S01]  /*9750*/  @!P1 STG.E.U8 desc[UR36][R8.64+0x8], R5 ;  /* 0x0000080508009986 */ /* 0x0001e2000c101124 */
[----:B------:R-:W-:Y:S01]  /*9760*/  ISETP.LT.OR P1, PT, R3, 0x9, !P3 ;  /* 0x000000090300780c */ /* 0x000fe20005f21670 */
[----:B-1----:R-:W-:Y:S01]  /*9770*/  @!P4 IMAD R11, R128, R217, RZ ;  /* 0x000000d9800bc224 */ /* 0x002fe200078e02ff */
[----:B------:R-:W-:-:S03]  /*9780*/  ISETP.GE.AND P3, PT, R0, 0x19, PT ;  /* 0x000000190000780c */ /* 0x000fc60003f66270 */
[-C--:B------:R-:W-:Y:S01]  /*9790*/  @!P5 IMAD R129, R129, R217.reuse, RZ ;  /* 0x000000d98181d224 */ /* 0x080fe200078e02ff */
[----:B------:R-:W-:Y:S01]  /*97a0*/  @!P4 STG.E.U8 desc[UR36][R6.64+0x10], R11 ;  /* 0x0000100b0600c986 */ /* 0x000fe2000c101124 */
[----:B------:R-:W-:Y:S01]  /*97b0*/  ISETP.LT.OR P4, PT, R3, 0x1, !P3 ;  /* 0x000000010300780c */ /* 0x000fe20005f81670 */
[-C--:B------:R-:W-:Y:S02]  /*97c0*/  @!P2 IMAD R131, R131, R217.reuse, RZ ;  /* 0x000000d98383a224 */ /* 0x080fe400078e02ff */
[----:B------:R-:W-:Y:S01]  /*97d0*/  @!P5 STG.E.U8 desc[UR36][R6.64+0x11], R129 ;  /* 0x000011810600d986 */ /* 0x000fe2000c101124 */
[----:B------:R-:W-:Y:S02]  /*97e0*/  ISETP.LT.OR P5, PT, R3, 0x1, !P0 ;  /* 0x000000010300780c */ /* 0x000fe400047a1670 */
[----:B0-----:R-:W-:Y:S01]  /*97f0*/  @!P1 IMAD R5, R130, R217, RZ ;  /* 0x000000d982059224 */ /* 0x001fe200078e02ff */
[----:B------:R-:W-:Y:S01]  /*9800*/  @!P2 STG.E.U8 desc[UR36][R8.64+0x11], R131 ;  /* 0x000011830800a986 */ /* 0x000fe2000c101124 */
[----:B------:R-:W-:-:S02]  /*9810*/  ISETP.GE.AND P2, PT, R0, 0x22, PT ;  /* 0x000000220000780c */ /* 0x000fc40003f46270 */
[C---:B------:R-:W-:Y:S01]  /*9820*/  ISETP.LT.OR P0, PT, R3.reuse, 0x9, !P0 ;  /* 0x000000090300780c */ /* 0x040fe20004701670 */
[----:B------:R0:W-:Y:S01]  /*9830*/  @!P1 STG.E.U8 desc[UR36][R8.64+0x10], R5 ;  /* 0x0000100508009986 */ /* 0x0001e2000c101124 */
[----:B------:R-:W-:Y:S01]  /*9840*/  ISETP.LT.OR P1, PT, R3, 0x9, !P3 ;  /* 0x000000090300780c */ /* 0x000fe20005f21670 */
[----:B------:R-:W-:Y:S01]  /*9850*/  @!P4 IMAD R13, R132, R217, RZ ;  /* 0x000000d9840dc224 */ /* 0x000fe200078e02ff */
[----:B------:R-:W-:-:S03]  /*9860*/  ISETP.GE.AND P3, PT, R0, 0x21, PT ;  /* 0x000000210000780c */ /* 0x000fc60003f66270 */
[----:B------:R-:W-:Y:S01]  /*9870*/  @!P5 IMAD R133, R133, R217, RZ ;  /* 0x000000d98585d224 */ /* 0x000fe200078e02ff */
[----:B------:R-:W-:Y:S01]  /*9880*/  @!P4 STG.E.U8 desc[UR36][R6.64+0x18], R13 ;  /* 0x0000180d0600c986 */ /* 0x000fe2000c101124 */
[----:B------:R-:W-:-:S03]  /*9890*/  ISETP.LT.OR P4, PT, R3, 0x1, !P3 ;  /* 0x000000010300780c */ /* 0x000fc60005f81670 */
[----:B------:R-:W-:Y:S01]  /*98a0*/  @!P5 STG.E.U8 desc[UR36][R6.64+0x19], R133 ;  /* 0x000019850600d986 */ /* 0x000fe2000c101124 */
[----:B------:R-:W-:Y:S01]  /*98b0*/  ISETP.LT.OR P5, PT, R3, 0x1, !P2 ;  /* 0x000000010300780c */ /* 0x000fe200057a1670 */
[-C--:B------:R-:W-:Y:S01]  /*98c0*/  @!P0 IMAD R135, R135, R217.reuse, RZ ;  /* 0x000000d987878224 */ /* 0x080fe200078e02ff */
[----:B------:R-:W-:Y:S01]  /*98d0*/  ISETP.LT.OR P2, PT, R3, 0x9, !P2 ;  /* 0x000000090300780c */ /* 0x000fe20005741670 */
[----:B0-----:R-:W-:-:S03]  /*98e0*/  @!P1 IMAD R5, R134, R217, RZ ;  /* 0x000000d986059224 */ /* 0x001fc600078e02ff */
[----:B------:R-:W-:Y:S01]  /*98f0*/  @!P0 STG.E.U8 desc[UR36][R8.64+0x19], R135 ;  /* 0x0000198708008986 */ /* 0x000fe2000c101124 */
[----:B------:R-:W-:Y:S02]  /*9900*/  ISETP.GE.AND P0, PT, R0, 0x2a, PT ;  /* 0x0000002a0000780c */ /* 0x000fe40003f06270 */
[-C--:B------:R-:W-:Y:S01]  /*9910*/  @!P4 IMAD R11, R136, R217.reuse, RZ ;  /* 0x000000d9880bc224 */ /* 0x080fe200078e02ff */
[----:B------:R0:W-:Y:S01]  /*9920*/  @!P1 STG.E.U8 desc[UR36][R8.64+0x18], R5 ;  /* 0x0000180508009986 */ /* 0x0001e2000c101124 */
[----:B------:R-:W-:Y:S02]  /*9930*/  ISETP.LT.OR P1, PT, R3, 0x9, !P3 ;  /* 0x000000090300780c */ /* 0x000fe40005f21670 */
[-C--:B------:R-:W-:Y:S01]  /*9940*/  @!P5 IMAD R137, R137, R217.reuse, RZ ;  /* 0x000000d98989d224 */ /* 0x080fe200078e02ff */
[----:B------:R-:W-:Y:S01]  /*9950*/  ISETP.GE.AND P3, PT, R0, 0x29, PT ;  /* 0x000000290000780c */ /* 0x000fe20003f66270 */
[----:B------:R-:W-:Y:S01]  /*9960*/  @!P4 STG.E.U8 desc[UR36][R6.64+0x20], R11 ;  /* 0x0000200b0600c986 */ /* 0x000fe2000c101124 */
[----:B------:R-:W-:-:S02]  /*9970*/  @!P2 IMAD R139, R139, R217, RZ ;  /* 0x000000d98b8ba224 */ /* 0x000fc400078e02ff */
[C---:B------:R-:W-:Y:S01]  /*9980*/  ISETP.LT.OR P4, PT, R3.reuse, 0x1, !P3 ;  /* 0x000000010300780c */ /* 0x040fe20005f81670 */
[----:B------:R-:W-:Y:S01]  /*9990*/  @!P5 STG.E.U8 desc[UR36][R6.64+0x21], R137 ;  /* 0x000021890600d986 */ /* 0x000fe2000c101124 */
[C---:B------:R-:W-:Y:S02]  /*99a0*/  ISETP.LT.OR P5, PT, R3.reuse, 0x1, !P0 ;  /* 0x000000010300780c */ /* 0x040fe400047a1670 */
[----:B------:R-:W-:Y:S01]  /*99b0*/  ISETP.LT.OR P0, PT, R3, 0x9, !P0 ;  /* 0x000000090300780c */ /* 0x000fe20004701670 */
[----:B------:R-:W-:Y:S01]  /*99c0*/  @!P2 STG.E.U8 desc[UR36][R8.64+0x21], R139 ;  /* 0x0000218b0800a986 */ /* 0x000fe2000c101124 */
[----:B0-----:R-:W-:Y:S01]  /*99d0*/  @!P1 IMAD R5, R138, R217, RZ ;  /* 0x000000d98a059224 */ /* 0x001fe200078e02ff */
[----:B------:R-:W-:-:S04]  /*99e0*/  ISETP.GE.AND P2, PT, R0, 0x32, PT ;  /* 0x000000320000780c */ /* 0x000fc80003f46270 */
[----:B------:R0:W-:Y:S01]  /*99f0*/  @!P1 STG.E.U8 desc[UR36][R8.64+0x20], R5 ;  /* 0x0000200508009986 */ /* 0x0001e2000c101124 */
[----:B------:R-:W-:Y:S01]  /*9a00*/  ISETP.LT.OR P1, PT, R3, 0x9, !P3 ;  /* 0x000000090300780c */ /* 0x000fe20005f21670 */
[-C--:B------:R-:W-:Y:S01]  /*9a10*/  @!P4 IMAD R13, R140, R217.reuse, RZ ;  /* 0x000000d98c0dc224 */ /* 0x080fe200078e02ff */
[----:B------:R-:W-:Y:S01]  /*9a20*/  ISETP.GE.AND P3, PT, R0, 0x31, PT ;  /* 0x000000310000780c */ /* 0x000fe20003f66270 */
[-C--:B------:R-:W-:Y:S02]  /*9a30*/  @!P5 IMAD R141, R141, R217.reuse, RZ ;  /* 0x000000d98d8dd224 */ /* 0x080fe400078e02ff */
[----:B------:R-:W-:Y:S01]  /*9a40*/  @!P0 IMAD R143, R143, R217, RZ ;  /* 0x000000d98f8f8224 */ /* 0x000fe200078e02ff */
[----:B------:R-:W-:Y:S01]  /*9a50*/  @!P4 STG.E.U8 desc[UR36][R6.64+0x28], R13 ;  /* 0x0000280d0600c986 */ /* 0x000fe2000c101124 */
[----:B------:R-:W-:-:S03]  /*9a60*/  ISETP.LT.OR P4, PT, R3, 0x1, !P3 ;  /* 0x000000010300780c */ /* 0x000fc60005f81670 */
[----:B------:R-:W-:Y:S01]  /*9a70*/  @!P5 STG.E.U8 desc[UR36][R6.64+0x29], R141 ;  /* 0x0000298d0600d986 */ /* 0x000fe2000c101124 */
[C---:B------:R-:W-:Y:S02]  /*9a80*/  ISETP.LT.OR P5, PT, R3.reuse, 0x1, !P2 ;  /* 0x000000010300780c */ /* 0x040fe400057a1670 */
[-C--:B0-----:R-:W-:Y:S01]  /*9a90*/  @!P1 IMAD R5, R142, R217.reuse, RZ ;  /* 0x000000d98e059224 */ /* 0x081fe200078e02ff */
[----:B------:R-:W-:Y:S01]  /*9aa0*/  @!P0 STG.E.U8 desc[UR36][R8.64+0x29], R143 ;  /* 0x0000298f08008986 */ /* 0x000fe2000c101124 */
[C---:B------:R-:W-:Y:S02]  /*9ab0*/  ISETP.LT.OR P2, PT, R3.reuse, 0x9, !P2 ;  /* 0x000000090300780c */ /* 0x040fe40005741670 */
[----:B------:R-:W-:Y:S01]  /*9ac0*/  ISETP.GE.AND P0, PT, R0, 0x3a, PT ;  /* 0x0000003a0000780c */ /* 0x000fe20003f06270 */
[----:B------:R0:W-:Y:S01]  /*9ad0*/  @!P1 STG.E.U8 desc[UR36][R8.64+0x28], R5 ;  /* 0x0000280508009986 */ /* 0x0001e2000c101124 */
[----:B------:R-:W-:Y:S01]  /*9ae0*/  ISETP.LT.OR P1, PT, R3, 0x9, !P3 ;  /* 0x000000090300780c */ /* 0x000fe20005f21670 */
[----:B------:R-:W-:Y:S01]  /*9af0*/  @!P4 IMAD R11, R144, R217, RZ ;  /* 0x000000d9900bc224 */ /* 0x000fe200078e02ff */
[----:B------:R-:W-:-:S03]  /*9b00*/  ISETP.GE.AND P3, PT, R0, 0x39, PT ;  /* 0x000000390000780c */ /* 0x000fc60003f66270 */
[-C--:B------:R-:W-:Y:S01]  /*9b10*/  @!P5 IMAD R145, R145, R217.reuse, RZ ;  /* 0x000000d99191d224 */ /* 0x080fe200078e02ff */
[----:B------:R-:W-:Y:S01]  /*9b20*/  @!P4 STG.E.U8 desc[UR36][R6.64+0x30], R11 ;  /* 0x0000300b0600c986 */ /* 0x000fe2000c101124 */
[----:B------:R-:W-:Y:S02]  /*9b30*/  ISETP.LT.OR P4, PT, R3, 0x1, !P3 ;  /* 0x000000010300780c */ /* 0x000fe40005f81670 */
[-C--:B------:R-:W-:Y:S01]  /*9b40*/  @!P2 IMAD R147, R147, R217.reuse, RZ ;  /* 0x000000d99393a224 */ /* 0x080fe200078e02ff */
        /* <DEDUP_REMOVED lines=212> */
[----:B0-----:R-:W-:Y:S01]  /*a890*/  @!P1 IMAD R5, R206, R217, RZ ;  /* 0x000000d9ce059224 */ /* 0x001fe200078e02ff */
[----:B------:R-:W-:Y:S01]  /*a8a0*/  ISETP.LT.OR P2, PT, R3, 0x9, !P2 ;  /* 0x000000090300780c */ /* 0x000fe20005741670 */
[----:B------:R-:W-:Y:S01]  /*a8b0*/  @!P0 STG.E.U8 desc[UR36][R8.64+0xa9], R207 ;  /* 0x0000a9cf08008986 */ /* 0x000fe2000c101124 */
[----:B------:R-:W-:-:S03]  /*a8c0*/  ISETP.GE.AND P0, PT, R0, 0xba, PT ;  /* 0x000000ba0000780c */ /* 0x000fc60003f06270 */
[----:B------:R0:W-:Y:S01]  /*a8d0*/  @!P1 STG.E.U8 desc[UR36][R8.64+0xa8], R5 ;  /* 0x0000a80508009986 */ /* 0x0001e2000c101124 */
[-C--:B------:R-:W-:Y:S01]  /*a8e0*/  @!P4 IMAD R11, R208, R217.reuse, RZ ;  /* 0x000000d9d00bc224 */ /* 0x080fe200078e02ff */
[----:B------:R-:W-:Y:S02]  /*a8f0*/  ISETP.LT.OR P1, PT, R3, 0x9, !P3 ;  /* 0x000000090300780c */ /* 0x000fe40005f21670 */
[----:B------:R-:W-:Y:S01]  /*a900*/  ISETP.GE.AND P3, PT, R0, 0xb9, PT ;  /* 0x000000b90000780c */ /* 0x000fe20003f66270 */
[-C--:B------:R-:W-:Y:S01]  /*a910*/  @!P5 IMAD R209, R209, R217.reuse, RZ ;  /* 0x000000d9d1d1d224 */ /* 0x080fe200078e02ff */
[----:B------:R-:W-:Y:S02]  /*a920*/  @!P4 STG.E.U8 desc[UR36][R6.64+0xb0], R11 ;  /* 0x0000b00b0600c986 */ /* 0x000fe4000c101124 */
[----:B------:R-:W-:Y:S01]  /*a930*/  ISETP.LT.OR P4, PT, R3, 0x1, !P3 ;  /* 0x000000010300780c */ /* 0x000fe20005f81670 */
[----:B------:R-:W-:Y:S01]  /*a940*/  @!P2 IMAD R211, R211, R217, RZ ;  /* 0x000000d9d3d3a224 */ /* 0x000fe200078e02ff */
[----:B------:R-:W-:Y:S01]  /*a950*/  @!P5 STG.E.U8 desc[UR36][R6.64+0xb1], R209 ;  /* 0x0000b1d10600d986 */ /* 0x000fe2000c101124 */
[----:B------:R-:W-:-:S02]  /*a960*/  ISETP.LT.OR P5, PT, R3, 0x1, !P0 ;  /* 0x000000010300780c */ /* 0x000fc400047a1670 */
[C---:B------:R-:W-:Y:S01]  /*a970*/  ISETP.LT.OR P0, PT, R3.reuse, 0x9, !P0 ;  /* 0x000000090300780c */ /* 0x040fe20004701670 */
[----:B------:R-:W-:Y:S01]  /*a980*/  @!P2 STG.E.U8 desc[UR36][R8.64+0xb1], R211 ;  /* 0x0000b1d30800a986 */ /* 0x000fe2000c101124 */
[-C--:B0-----:R-:W-:Y:S01]  /*a990*/  @!P1 IMAD R5, R210, R217.reuse, RZ ;  /* 0x000000d9d2059224 */ /* 0x081fe200078e02ff */
[----:B------:R-:W-:Y:S02]  /*a9a0*/  ISETP.LT.OR P2, PT, R3, 0x9, !P3 ;  /* 0x000000090300780c */ /* 0x000fe40005f41670 */
[----:B------:R-:W-:Y:S02]  /*a9b0*/  ISETP.GE.AND P3, PT, R0, 0xc1, PT ;  /* 0x000000c10000780c */ /* 0x000fe40003f66270 */
[----:B------:R0:W-:Y:S01]  /*a9c0*/  @!P1 STG.E.U8 desc[UR36][R8.64+0xb0], R5 ;  /* 0x0000b00508009986 */ /* 0x0001e2000c101124 */
[-C--:B------:R-:W-:Y:S01]  /*a9d0*/  @!P4 IMAD R13, R212, R217.reuse, RZ ;  /* 0x000000d9d40dc224 */ /* 0x080fe200078e02ff */
[----:B------:R-:W-:Y:S02]  /*a9e0*/  ISETP.GE.AND P1, PT, R0, 0xc2, PT ;  /* 0x000000c20000780c */ /* 0x000fe40003f26270 */
[----:B------:R-:W-:-:S02]  /*a9f0*/  @!P5 IMAD R213, R213, R217, RZ ;  /* 0x000000d9d5d5d224 */ /* 0x000fc400078e02ff */
[----:B------:R-:W-:Y:S01]  /*aa00*/  @!P4 STG.E.U8 desc[UR36][R6.64+0xb8], R13 ;  /* 0x0000b80d0600c986 */ /* 0x000fe2000c101124 */
[----:B------:R-:W-:Y:S01]  /*aa10*/  ISETP.LT.OR P4, PT, R3, 0x1, !P3 ;  /* 0x000000010300780c */ /* 0x000fe20005f81670 */
[-C--:B------:R-:W-:Y:S01]  /*aa20*/  @!P0 IMAD R215, R215, R217.reuse, RZ ;  /* 0x000000d9d7d78224 */ /* 0x080fe200078e02ff */
[C---:B------:R-:W-:Y:S01]  /*aa30*/  ISETP.LT.OR P3, PT, R3.reuse, 0x9, !P3 ;  /* 0x000000090300780c */ /* 0x040fe20005f61670 */
[----:B------:R-:W-:Y:S01]  /*aa40*/  @!P5 STG.E.U8 desc[UR36][R6.64+0xb9], R213 ;  /* 0x0000b9d50600d986 */ /* 0x000fe2000c101124 */
[C---:B------:R-:W-:Y:S01]  /*aa50*/  ISETP.LT.OR P5, PT, R3.reuse, 0x1, !P1 ;  /* 0x000000010300780c */ /* 0x040fe20004fa1670 */
[----:B0-----:R-:W-:Y:S01]  /*aa60*/  @!P2 IMAD R5, R214, R217, RZ ;  /* 0x000000d9d605a224 */ /* 0x001fe200078e02ff */
[----:B------:R-:W-:Y:S01]  /*aa70*/  ISETP.LT.OR P1, PT, R3, 0x9, !P1 ;  /* 0x000000090300780c */ /* 0x000fe20004f21670 */
[----:B------:R-:W-:Y:S01]  /*aa80*/  @!P0 STG.E.U8 desc[UR36][R8.64+0xb9], R215 ;  /* 0x0000b9d708008986 */ /* 0x000fe2000c101124 */
[----:B------:R-:W-:-:S03]  /*aa90*/  ISETP.GE.AND P0, PT, R0, 0xca, PT ;  /* 0x000000ca0000780c */ /* 0x000fc60003f06270 */
[----:B------:R0:W-:Y:S01]  /*aaa0*/  @!P2 STG.E.U8 desc[UR36][R8.64+0xb8], R5 ;  /* 0x0000b8050800a986 */ /* 0x0001e2000c101124 */
[----:B------:R-:W-:Y:S01]  /*aab0*/  ISETP.GE.AND P2, PT, R0, 0xc9, PT ;  /* 0x000000c90000780c */ /* 0x000fe20003f46270 */
[----:B------:R-:W-:-:S04]  /*aac0*/  @!P4 IMAD R11, R24, R217, RZ ;  /* 0x000000d9180bc224 */ /* 0x000fc800078e02ff */
[-C--:B------:R-:W-:Y:S01]  /*aad0*/  @!P5 IMAD R25, R25, R217.reuse, RZ ;  /* 0x000000d91919d224 */ /* 0x080fe200078e02ff */
        /* <DEDUP_REMOVED lines=12> */
[-C--:B------:R-:W-:Y:S02]  /*aba0*/  @!P4 IMAD R29, R29, R217.reuse, RZ ;  /* 0x000000d91d1dc224 */ /* 0x080fe400078e02ff */
[-C--:B------:R-:W-:Y:S02]  /*abb0*/  @!P0 IMAD R31, R31, R217.reuse, RZ ;  /* 0x000000d91f1f8224 */ /* 0x080fe400078e02ff */
[-C--:B------:R-:W-:Y:S01]  /*abc0*/  @!P5 IMAD R13, R28, R217.reuse, RZ ;  /* 0x000000d91c0dd224 */ /* 0x080fe200078e02ff */
[----:B------:R-:W-:Y:S01]  /*abd0*/  @!P4 STG.E.U8 desc[UR36][R6.64+0xc9], R29 ;  /* 0x0000c91d0600c986 */ /* 0x000fe2000c101124 */
[C---:B------:R-:W-:Y:S02]  /*abe0*/  ISETP.LT.OR P4, PT, R3.reuse, 0x1, !P3 ;  /* 0x000000010300780c */ /* 0x040fe40005f81670 */
        /* <DEDUP_REMOVED lines=291> */
[----:B------:R1:W-:Y:S01]  /*be20*/  @!P4 STG.E.U8 desc[UR36][R6.64+0x170], R11 ;  /* 0x0001700b0600c986 */ /* 0x0003e2000c101124 */
[----:B------:R-:W-:Y:S01]  /*be30*/  ISETP.LT.OR P4, PT, R3, 0x1, !P2 ;  /* 0x000000010300780c */ /* 0x000fe20005781670 */
[-C--:B------:R-:W-:Y:S01]  /*be40*/  @!P1 IMAD R115, R115, R217.reuse, RZ ;  /* 0x000000d973739224 */ /* 0x080fe200078e02ff */
[C---:B------:R-:W-:Y:S01]  /*be50*/  ISETP.LT.OR P2, PT, R3.reuse, 0x9, !P2 ;  /* 0x000000090300780c */ /* 0x040fe20005741670 */
[----:B------:R2:W-:Y:S01]  /*be60*/  @!P5 STG.E.U8 desc[UR36][R6.64+0x171], R113 ;  /* 0x000171710600d986 */ /* 0x0005e2000c101124 */
[C---:B------:R-:W-:Y:S02]  /*be70*/  ISETP.LT.OR P5, PT, R3.reuse, 0x1, !P0 ;  /* 0x000000010300780c */ /* 0x040fe400047a1670 */
[----:B------:R-:W-:Y:S01]  /*be80*/  ISETP.LT.OR P0, PT, R3, 0x9, !P0 ;  /* 0x000000090300780c */ /* 0x000fe20004701670 */
[-C--:B------:R-:W-:Y:S01]  /*be90*/  @!P3 IMAD R3, R114, R217.reuse, RZ ;  /* 0x000000d97203b224 */ /* 0x080fe200078e02ff */
[----:B------:R2:W-:Y:S04]  /*bea0*/  @!P1 STG.E.U8 desc[UR36][R8.64+0x171], R115 ;  /* 0x0001717308009986 */ /* 0x0005e8000c101124 */
[----:B------:R2:W-:Y:S01]  /*beb0*/  @!P3 STG.E.U8 desc[UR36][R8.64+0x170], R3 ;  /* 0x000170030800b986 */ /* 0x0005e2000c101124 */
[----:B0-----:R-:W-:-:S02]  /*bec0*/  @!P4 IMAD R5, R116, R217, RZ ;  /* 0x000000d97405c224 */ /* 0x001fc400078e02ff */
[-C--:B-1----:R-:W-:Y:S02]  /*bed0*/  @!P2 IMAD R11, R118, R217.reuse, RZ ;  /* 0x000000d9760ba224 */ /* 0x082fe400078e02ff */
[-C--:B------:R-:W-:Y:S01]  /*bee0*/  @!P5 IMAD R117, R117, R217.reuse, RZ ;  /* 0x000000d97575d224 */ /* 0x080fe200078e02ff */
[----:B------:R2:W-:Y:S01]  /*bef0*/  @!P4 STG.E.U8 desc[UR36][R6.64+0x178], R5 ;  /* 0x000178050600c986 */ /* 0x0005e2000c101124 */
[----:B------:R-:W-:-:S03]  /*bf00*/  @!P0 IMAD R119, R119, R217, RZ ;  /* 0x000000d977778224 */ /* 0x000fc600078e02ff */
[----:B------:R2:W-:Y:S04]  /*bf10*/  @!P5 STG.E.U8 desc[UR36][R6.64+0x179], R117 ;  /* 0x000179750600d986 */ /* 0x0005e8000c101124 */
[----:B------:R2:W-:Y:S04]  /*bf20*/  @!P2 STG.E.U8 desc[UR36][R8.64+0x178], R11 ;  /* 0x0001780b0800a986 */ /* 0x0005e8000c101124 */
[----:B------:R2:W-:Y:S02]  /*bf30*/  @!P0 STG.E.U8 desc[UR36][R8.64+0x179], R119 ;  /* 0x0001797708008986 */ /* 0x0005e4000c101124 */
.L_x_420:
[----:B------:R-:W-:Y:S05]  /*bf40*/  BSYNC B0 ;  /* 0x0000000000007941 */ /* 0x000fea0003800000 */
.L_x_34:
[----:B------:R-:W-:Y:S01]  /*bf50*/  ULDC UR4, c[0x0][0xc] ;  /* 0x0000030000047ab9 */ /* 0x000fe20000000800 */
[----:B------:R-:W-:Y:S01]  /*bf60*/  ULDC UR5, c[0x0][0x10] ;  /* 0x0000040000057ab9 */ /* 0x000fe20000000800 */
[----:B--2---:R-:W2:Y:S01]  /*bf70*/  LDC R3, c[0x0][0x14] ;  /* 0x00000500ff037b82 */ /* 0x004ea20000000800 */
[----:B------:R-:W-:Y:S01]  /*bf80*/  UIMAD.WIDE.U32 UR4, UR4, UR5, URZ ;  /* 0x00000005040472a5 */ /* 0x000fe2000f8e003f */
[----:B------:R-:W-:Y:S01]  /*bf90*/  IMAD.MOV.U32 R4, RZ, RZ, R19 ;  /* 0x000000ffff047224 */ /* 0x000fe200078e0013 */
[----:B------:R-:W-:Y:S01]  /*bfa0*/  PRMT R0, RZ, 0x7610, R0 ;  /* 0x00007610ff007816 */ /* 0x000fe20000000000 */
[----:B------:R-:W-:Y:S02]  /*bfb0*/  IMAD.MOV.U32 R5, RZ, RZ, R18 ;  /* 0x000000ffff057224 */ /* 0x000fe400078e0012 */
[----:B------:R-:W-:Y:S02]  /*bfc0*/  IMAD.MOV.U32 R22, RZ, RZ, -0x1 ;  /* 0xffffffffff167424 */ /* 0x000fe400078e00ff */
[----:B--2---:R-:W-:-:S04]  /*bfd0*/  IMAD.WIDE.U32 R4, R3, UR4, R4 ;  /* 0x0000000403047c25 */ /* 0x004fc8000f8e0004 */
[----:B------:R-:W-:Y:S01]  /*bfe0*/  IMAD R3, R3, UR5, RZ ;  /* 0x0000000503037c24 */ /* 0x000fe2000f8e02ff */
[----:B------:R-:W-:Y:S01]  /*bff0*/  ULDC.64 UR4, c[0x0][0x650] ;  /* 0x0001940000047ab9 */ /* 0x000fe20000000a00 */
[----:B------:R-:W-:Y:S01]  /*c000*/  IMAD.MOV.U32 R19, RZ, RZ, R4 ;  /* 0x000000ffff137224 */ /* 0x000fe200078e0004 */
[----:B------:R-:W-:Y:S01]  /*c010*/  ISETP.GE.U32.AND P0, PT, R4, UR4, PT ;  /* 0x0000000404007c0c */ /* 0x000fe2000bf06070 */
[----:B------:R-:W-:Y:S02]  /*c020*/  IMAD.IADD R18, R5, 0x1, R3 ;  /* 0x0000000105127824 */ /* 0x000fe400078e0203 */
[----:B------:R-:W-:-:S03]  /*c030*/  IMAD.MOV.U32 R3, RZ, RZ, -0x1 ;  /* 0xffffffffff037424 */ /* 0x000fc600078e00ff */
[----:B------:R-:W-:Y:S02]  /*c040*/  ISETP.GE.U32.AND.EX P0, PT, R18, UR5, PT, P0 ;  /* 0x0000000512007c0c */ /* 0x000fe4000bf06100 */
[----:B------:R2:W-:Y:S11]  /*c050*/  STL [R1], R3 ;  /* 0x0000000301007387 */ /* 0x0005f60000100800 */
[----:B--2---:R-:W-:Y:S05]  /*c060*/  @P0 BRA `(.L_x_421) ;  /* 0x0000000400740947 */ /* 0x004fea0003800000 */
[----:B------:R-:W2:Y:S01]  /*c070*/  S2R R20, SR_CTAID.X ;  /* 0x0000000000147919 */ /* 0x000ea20000002500 */
[----:B------:R-:W4:Y:S01]  /*c080*/  LDC.64 R10, c[0x0][0x628] ;  /* 0x00018a00ff0a7b82 */ /* 0x000f220000000a00 */
[----:B------:R-:W-:Y:S01]  /*c090*/  ULDC UR4, c[0x0][0x150] ;  /* 0x0000540000047ab9 */ /* 0x000fe20000000800 */
[----:B01-3--:R-:W-:Y:S01]  /*c0a0*/  IMAD.MOV.U32 R8, RZ, RZ, R19 ;  /* 0x000000ffff087224 */ /* 0x00bfe200078e0013 */
[----:B------:R-:W0:Y:S01]  /*c0b0*/  S2R R24, SR_CTAID.Y ;  /* 0x0000000000187919 */ /* 0x000e220000002600 */
[----:B------:R-:W-:-:S04]  /*c0c0*/  IMAD.MOV.U32 R9, RZ, RZ, R18 ;  /* 0x000000ffff097224 */ /* 0x000fc800078e0012 */
[----:B------:R-:W1:Y:S08]  /*c0d0*/  LDC R23, c[0x0][0x144] ;  /* 0x00005100ff177b82 */ /* 0x000e700000000800 */
[----:B------:R-:W3:Y:S08]  /*c0e0*/  LDC R12, c[0x0][0x630] ;  /* 0x00018c00ff0c7b82 */ /* 0x000ef00000000800 */
[----:B------:R-:W0:Y:S01]  /*c0f0*/  LDC.64 R14, c[0x0][0x620] ;  /* 0x00018800ff0e7b82 */ /* 0x000e220000000a00 */
[----:B----4-:R-:W-:-:S04]  /*c100*/  ISETP.NE.U32.AND P0, PT, R10, RZ, PT ;  /* 0x000000ff0a00720c */ /* 0x010fc80003f05070 */
[----:B------:R-:W-:Y:S02]  /*c110*/  ISETP.NE.AND.EX P0, PT, R11, RZ, PT, P0 ;  /* 0x000000ff0b00720c */ /* 0x000fe40003f05300 */
[----:B--2---:R-:W-:-:S05]  /*c120*/  I2FP.F32.U32 R0, R20 ;  /* 0x0000001400007245 */ /* 0x004fca0000201000 */
[----:B------:R-:W-:-:S04]  /*c130*/  FMUL R0, R0, UR4 ;  /* 0x0000000400007c20 */ /* 0x000fc80008400000 */
[----:B------:R2:W4:Y:S02]  /*c140*/  F2I.U32.TRUNC.NTZ R21, R0 ;  /* 0x0000000000157305 */ /* 0x000524000020f000 */
[----:B-1-3--:R-:W-:Y:S05]  /*c150*/  @!P0 BRA `(.L_x_422) ;  /* 0x0000000000288947 */ /* 0x00afea0003800000 */
[----:B--2---:R-:W1:Y:S02]  /*c160*/  LDC R0, c[0x0][0x634] ;  /* 0x00018d00ff007b82 */ /* 0x004e640000000800 */
[----:B-1----:R-:W-:-:S05]  /*c170*/  IADD3 R3, P0, R19, R0, RZ ;  /* 0x0000000013037210 */ /* 0x002fca0007f1e0ff */
        /* <DEDUP_REMOVED lines=8> */
.L_x_422:
[-CC-:B------:R-:W-:Y:S01]  /*c200*/  SHF.R.U64 R22, R8, R12.reuse, R9.reuse ;  /* 0x0000000c08167219 */ /* 0x180fe20000001209 */
[----:B------:R-:W1:Y:S01]  /*c210*/  LDC.64 R30, c[0x0][0x640] ;  /* 0x00019000ff1e7b82 */ /* 0x000e620000000a00 */
[----:B--2---:R-:W-:Y:S01]  /*c220*/  SHF.R.U32.HI R0, RZ, R12, R9 ;  /* 0x0000000cff007219 */ /* 0x004fe20000011609 */
[----:B------:R-:W-:Y:S01]  /*c230*/  IMAD.MOV.U32 R4, RZ, RZ, R19 ;  /* 0x000000ffff047224 */ /* 0x000fe200078e0013 */
[----:B------:R-:W-:Y:S01]  /*c240*/  IADD3 R3, P0, RZ, -R22, RZ ;  /* 0x80000016ff037210 */ /* 0x000fe20007f1e0ff */
[----:B----4-:R-:W-:Y:S01]  /*c250*/  IMAD.MOV R21, RZ, RZ, -R21 ;  /* 0x000000ffff157224 */ /* 0x010fe200078e0a15 */
[----:B------:R-:W-:Y:S01]  /*c260*/  ULDC UR4, c[0x0][0x154] ;  /* 0x0000550000047ab9 */ /* 0x000fe20000000800 */
[----:B------:R-:W-:Y:S02]  /*c270*/  IMAD.MOV.U32 R7, RZ, RZ, 0x1 ;  /* 0x00000001ff077424 */ /* 0x000fe400078e00ff */
[----:B------:R-:W2:Y:S01]  /*c280*/  LDC R6, c[0x0][0x618] ;  /* 0x00018600ff067b82 */ /* 0x000ea20000000800 */
[----:B------:R-:W-:-:S02]  /*c290*/  IMAD.X R5, RZ, RZ, ~R0, P0 ;  /* 0x000000ffff057224 */ /* 0x000fc400000e0e00 */
[----:B------:R-:W-:Y:S02]  /*c2a0*/  IMAD R26, R23, R21, R20 ;  /* 0x00000015171a7224 */ /* 0x000fe400078e0214 */
[-C--:B0-----:R-:W-:Y:S02]  /*c2b0*/  IMAD R0, R5, R14.reuse, RZ ;  /* 0x0000000e05007224 */ /* 0x081fe400078e02ff */
[----:B------:R-:W-:Y:S01]  /*c2c0*/  IMAD.MOV.U32 R5, RZ, RZ, R18 ;  /* 0x000000ffff057224 */ /* 0x000fe200078e0012 */
[----:B------:R-:W0:Y:S01]  /*c2d0*/  LDC R8, c[0x0][0x608] ;  /* 0x00018200ff087b82 */ /* 0x000e220000000800 */
[----:B------:R-:W-:-:S04]  /*c2e0*/  IMAD.WIDE.U32 R4, R3, R14, R4 ;  /* 0x0000000e03047225 */ /* 0x000fc800078e0004 */
[----:B------:R-:W-:-:S03]  /*c2f0*/  IMAD R3, R3, R15, R0 ;  /* 0x0000000f03037224 */ /* 0x000fc600078e0200 */
[----:B------:R-:W3:Y:S01]  /*c300*/  LDC R28, c[0x0][0x658] ;  /* 0x00019600ff1c7b82 */ /* 0x000ee20000000800 */
[----:B------:R-:W-:Y:S01]  /*c310*/  I2FP.F32.U32 R0, R24 ;  /* 0x0000001800007245 */ /* 0x000fe20000201000 */
[----:B------:R-:W-:Y:S01]  /*c320*/  IMAD.IADD R3, R5, 0x1, R3 ;  /* 0x0000000105037824 */ /* 0x000fe200078e0203 */
[----:B-1----:R-:W-:Y:S01]  /*c330*/  ISETP.NE.U32.AND P0, PT, R30, RZ, PT ;  /* 0x000000ff1e00720c */ /* 0x002fe20003f05070 */
[----:B------:R-:W-:Y:S02]  /*c340*/  IMAD.MOV.U32 R5, RZ, RZ, -0x1 ;  /* 0xffffffffff057424 */ /* 0x000fe400078e00ff */
[----:B------:R-:W-:Y:S02]  /*c350*/  FMUL R0, R0, UR4 ;  /* 0x0000000400007c20 */ /* 0x000fe40008400000 */
[----:B------:R-:W1:Y:S01]  /*c360*/  LDC R15, c[0x0][0x148] ;  /* 0x00005200ff0f7b82 */ /* 0x000e620000000800 */
[----:B--2---:R-:W-:Y:S01]  /*c370*/  SHF.R.U64 R12, R4, R6, R3 ;  /* 0x00000006040c7219 */ /* 0x004fe20000001203 */
[----:B------:R2:W4:Y:S01]  /*c380*/  F2I.U32.TRUNC.NTZ R13, R0 ;  /* 0x00000000000d7305 */ /* 0x000522000020f000 */
[----:B------:R-:W-:-:S02]  /*c390*/  ISETP.NE.AND.EX P0, PT, R31, RZ, PT, P0 ;  /* 0x000000ff1f00720c */ /* 0x000fc40003f05300 */
[----:B------:R-:W-:-:S03]  /*c3a0*/  SHF.R.U32.HI R3, RZ, R6, R3 ;  /* 0x00000006ff037219 */ /* 0x000fc60000011603 */
[----:B------:R-:W1:Y:S01]  /*c3b0*/  LDC R20, c[0x0][0x600] ;  /* 0x00018000ff147b82 */ /* 0x000e620000000800 */
[-CC-:B0-----:R-:W-:Y:S02]  /*c3c0*/  SHF.R.U64 R10, R12, R8.reuse, R3.reuse ;  /* 0x000000080c0a7219 */ /* 0x181fe40000001203 */
[----:B------:R-:W-:-:S05]  /*c3d0*/  SHF.R.U32.HI R3, RZ, R8, R3 ;  /* 0x00000008ff037219 */ /* 0x000fca0000011603 */
[----:B------:R-:W0:Y:S01]  /*c3e0*/  LDC R21, c[0x0][0x648] ;  /* 0x00019200ff157b82 */ /* 0x000e220000000800 */
[-C--:B---3--:R-:W-:Y:S02]  /*c3f0*/  SHF.L.U32 R4, R5, R28.reuse, RZ ;  /* 0x0000001c05047219 */ /* 0x088fe400000006ff */
[-CC-:B------:R-:W-:Y:S02]  /*c400*/  SHF.R.U64 R14, R10, R28.reuse, R3.reuse ;  /* 0x0000001c0a0e7219 */ /* 0x180fe40000001203 */
[----:B------:R-:W-:Y:S02]  /*c410*/  SHF.R.U32.HI R5, RZ, R28, R3 ;  /* 0x0000001cff057219 */ /* 0x000fe40000011603 */
[----:B------:R-:W-:Y:S01]  /*c420*/  LOP3.LUT R23, RZ, R4, RZ, 0x33, !PT ;  /* 0x00000004ff177212 */ /* 0x000fe200078e33ff */
[----:B------:R-:W3:Y:S01]  /*c430*/  LDC R25, c[0x0][0x638] ;  /* 0x00018e00ff197b82 */ /* 0x000ee20000000800 */
[----:B------:R-:W-:Y:S01]  /*c440*/  SHF.L.U32 R28, R7, R28, RZ ;  /* 0x0000001c071c7219 */ /* 0x000fe200000006ff */
[----:B------:R-:W-:-:S06]  /*c450*/  IMAD.MOV.U32 R4, RZ, RZ, R14 ;  /* 0x000000ffff047224 */ /* 0x000fcc00078e000e */
[----:B------:R-:W0:Y:S01]  /*c460*/  LDC R27, c[0x0][0x610] ;  /* 0x00018400ff1b7b82 */ /* 0x000e220000000800 */
[----:B--2-4-:R-:W-:Y:S05]  /*c470*/  @!P0 BRA `(.L_x_423) ;  /* 0x0000000000288947 */ /* 0x014fea0003800000 */
[----:B------:R-:W2:Y:S02]  /*c480*/  LDC R3, c[0x0][0x64c] ;  /* 0x00019300ff037b82 */ /* 0x000ea40000000800 */
[----:B--2---:R-:W-:-:S05]  /*c490*/  IADD3 R3, P0, R14, R3, RZ ;  /* 0x000000030e037210 */ /* 0x004fca0007f1e0ff */
        /* <DEDUP_REMOVED lines=8> */
.L_x_423:
[----:B------:R-:W2:Y:S01]  /*c520*/  LDC R3, c[0x0][0x65c] ;  /* 0x00019700ff037b82 */ /* 0x000ea20000000800 */
[----:B0-----:R-:W-:Y:S01]  /*c530*/  SHF.R.U64 R0, R4, R21, R5 ;  /* 0x0000001504007219 */ /* 0x001fe20000001205 */
[----:B-1----:R-:W-:Y:S01]  /*c540*/  VIADD R5, R20, 0xffffffff ;  /* 0xffffffff14057836 */ /* 0x002fe20000000000 */
[----:B------:R-:W-:Y:S01]  /*c550*/  LOP3.LUT R23, R10, R23, RZ, 0xc0, !PT ;  /* 0x000000170a177212 */ /* 0x000fe200078ec0ff */
[----:B------:R-:W-:-:S03]  /*c560*/  IMAD.MOV R13, RZ, RZ, -R13 ;  /* 0x000000ffff0d7224 */ /* 0x000fc600078e0a0d */
[----:B------:R-:W-:Y:S01]  /*c570*/  LOP3.LUT R5, R12, R5, RZ, 0xc0, !PT ;  /* 0x000000050c057212 */ /* 0x000fe200078ec0ff */
[----:B------:R-:W-:Y:S01]  /*c580*/  IMAD R23, R28, R0, R23 ;  /* 0x000000001c177224 */ /* 0x000fe200078e0217 */
[----:B--2---:R-:W-:Y:S01]  /*c590*/  ISETP.NE.AND P0, PT, R3, 0x1, PT ;  /* 0x000000010300780c */ /* 0x004fe20003f05270 */
[----:B------:R-:W-:-:S04]  /*c5a0*/  IMAD.MOV R3, RZ, RZ, -R0 ;  /* 0x000000ffff037224 */ /* 0x000fc800078e0a00 */
[----:B---3--:R-:W-:Y:S02]  /*c5b0*/  IMAD R0, R3, R25, R14 ;  /* 0x0000001903007224 */ /* 0x008fe400078e020e */
[----:B------:R-:W-:Y:S02]  /*c5c0*/  IMAD.MOV.U32 R3, RZ, RZ, 0x1 ;  /* 0x00000001ff037424 */ /* 0x000fe400078e00ff */
[----:B------:R-:W-:-:S03]  /*c5d0*/  IMAD R4, R0, R20, R5 ;  /* 0x0000001400047224 */ /* 0x000fc600078e0205 */
[----:B------:R-:W-:Y:S01]  /*c5e0*/  PRMT R0, R3, 0x7610, R0 ;  /* 0x0000761003007816 */ /* 0x000fe20000000000 */
[----:B------:R-:W-:-:S04]  /*c5f0*/  @P0 IMAD R26, R15, R13, R24 ;  /* 0x0000000d0f1a0224 */ /* 0x000fc800078e0218 */
[----:B------:R-:W-:-:S05]  /*c600*/  IMAD R23, R23, R27, R26 ;  /* 0x0000001b17177224 */ /* 0x000fca00078e021a */
[----:B------:R-:W-:Y:S02]  /*c610*/  SEL R3, R4, R23, !P0 ;  /* 0x0000001704037207 */ /* 0x000fe40004000000 */
[----:B------:R-:W-:-:S03]  /*c620*/  SEL R23, R23, R4, !P0 ;  /* 0x0000000417177207 */ /* 0x000fc60004000000 */
[----:B------:R2:W-:Y:S04]  /*c630*/  STL [R1], R3 ;  /* 0x0000000301007387 */ /* 0x0005e80000100800 */
.L_x_421:
[----:B------:R-:W-:-:S13]  /*c640*/  LOP3.LUT P0, RZ, R0, 0xff, RZ, 0xc0, !PT ;  /* 0x000000ff00ff7812 */ /* 0x000fda000780c0ff */
[----:B------:R-:W-:Y:S05]  /*c650*/  @P0 BRA `(.L_x_424) ;  /* 0xffffff4c00100947 */ /* 0x000fea000383ffff */
[----:B------:R-:W-:Y:S05]  /*c660*/  EXIT ;  /* 0x000000000000794d */ /* 0x000fea0003800000 */
.L_x_7:
[----:B0-----:R-:W-:Y:S01]  /*c670*/  ULDC.64 UR4, c[0x0][0x650] ;  /* 0x0001940000047ab9 */ /* 0x001fe20000000a00 */
[----:B------:R-:W-:Y:S01]  /*c680*/  PRMT R6, RZ, 0x7610, R6 ;  /* 0x00007610ff067816 */ /* 0x000fe20000000006 */
[----:B------:R-:W-:Y:S01]  /*c690*/  IMAD.MOV.U32 R16, RZ, RZ, -0x1 ;  /* 0xffffffffff107424 */ /* 0x000fe200078e00ff */
[----:B------:R-:W-:Y:S01]  /*c6a0*/  ISETP.GE.U32.AND P0, PT, R19, UR4, PT ;  /* 0x0000000413007c0c */ /* 0x000fe2000bf06070 */
[----:B------:R-:W-:Y:S02]  /*c6b0*/  IMAD.MOV.U32 R2, RZ, RZ, -0x1 ;  /* 0xffffffffff027424 */ /* 0x000fe400078e00ff */
[----:B------:R-:W-:Y:S01]  /*c6c0*/  IMAD.MOV.U32 R13, RZ, RZ, -0x1 ;  /* 0xffffffffff0d7424 */ /* 0x000fe200078e00ff */
[----:B------:R-:W-:-:S13]  /*c6d0*/  ISETP.GE.U32.AND.EX P0, PT, R18, UR5, PT, P0 ;  /* 0x0000000512007c0c */ /* 0x000fda000bf06100 */
[----:B------:R-:W-:Y:S05]  /*c6e0*/  @P0 BRA `(.L_x_425) ;  /* 0x0000000400340947 */ /* 0x000fea0003800000 */
        /* <DEDUP_REMOVED lines=18> */
.L_x_426:
[----:B------:R-:W0:Y:S01]  /*c810*/  LDC.64 R26, c[0x0][0x640] ;  /* 0x00019000ff1a7b82 */ /* 0x000e220000000a00 */
[-C--:B------:R-:W-:Y:S01]  /*c820*/  SHF.R.U64 R20, R12, R6.reuse, R13 ;  /* 0x000000060c147219 */ /* 0x080fe2000000120d */
[----:B------:R-:W-:Y:S01]  /*c830*/  IMAD.MOV.U32 R8, RZ, RZ, R19 ;  /* 0x000000ffff087224 */ /* 0x000fe200078e0013 */
[----:B------:R-:W-:Y:S01]  /*c840*/  SHF.R.U32.HI R2, RZ, R6, R13 ;  /* 0x00000006ff027219 */ /* 0x000fe2000001160d */
[----:B------:R-:W-:Y:S01]  /*c850*/  IMAD.MOV.U32 R28, RZ, RZ, 0x1 ;  /* 0x00000001ff1c7424 */ /* 0x000fe200078e00ff */
        /* <DEDUP_REMOVED lines=9> */
[----:B0-----:R-:W-:-:S03]  /*c8f0*/  ISETP.NE.U32.AND P0, PT, R26, RZ, PT ;  /* 0x000000ff1a00720c */ /* 0x001fc60003f05070 */
[----:B------:R-:W-:Y:S01]  /*c900*/  IMAD.IADD R9, R9, 0x1, R11 ;  /* 0x0000000109097824 */ /* 0x000fe200078e020b */
[----:B------:R-:W-:Y:S02]  /*c910*/  ISETP.NE.AND.EX P0, PT, R27, RZ, PT, P0 ;  /* 0x000000ff1b00720c */ /* 0x000fe40003f05300 */
[----:B------:R-:W0:Y:S02]  /*c920*/  LDC R16, c[0x0][0x600] ;  /* 0x00018000ff107b82 */ /* 0x000e240000000800 */
[-CC-:B-1----:R-:W-:Y:S01]  /*c930*/  SHF.R.U64 R6, R8, R10.reuse, R9.reuse ;  /* 0x0000000a08067219 */ /* 0x182fe20000001209 */
[----:B------:R-:W-:Y:S01]  /*c940*/  IMAD.MOV.U32 R8, RZ, RZ, -0x1 ;  /* 0xffffffffff087424 */ /* 0x000fe200078e00ff */
[----:B------:R-:W-:-:S04]  /*c950*/  SHF.R.U32.HI R9, RZ, R10, R9 ;  /* 0x0000000aff097219 */ /* 0x000fc80000011609 */
[----:B------:R-:W1:Y:S01]  /*c960*/  LDC R22, c[0x0][0x648] ;  /* 0x00019200ff167b82 */ /* 0x000e620000000800 */
[-CC-:B--2---:R-:W-:Y:S02]  /*c970*/  SHF.R.U64 R21, R6, R12.reuse, R9.reuse ;  /* 0x0000000c06157219 */ /* 0x184fe40000001209 */
[----:B------:R-:W-:-:S05]  /*c980*/  SHF.R.U32.HI R2, RZ, R12, R9 ;  /* 0x0000000cff027219 */ /* 0x000fca0000011609 */
[----:B------:R-:W2:Y:S01]  /*c990*/  LDC R24, c[0x0][0x638] ;  /* 0x00018e00ff187b82 */ /* 0x000ea20000000800 */
[-C--:B---3--:R-:W-:Y:S02]  /*c9a0*/  SHF.L.U32 R8, R8, R25.reuse, RZ ;  /* 0x0000001908087219 */ /* 0x088fe400000006ff */
[-CC-:B------:R-:W-:Y:S02]  /*c9b0*/  SHF.R.U64 R23, R21, R25.reuse, R2.reuse ;  /* 0x0000001915177219 */ /* 0x180fe40000001202 */
[----:B------:R-:W-:Y:S02]  /*c9c0*/  LOP3.LUT R30, RZ, R8, RZ, 0x33, !PT ;  /* 0x00000008ff1e7212 */ /* 0x000fe400078e33ff */
[----:B------:R-:W-:Y:S01]  /*c9d0*/  SHF.R.U32.HI R9, RZ, R25, R2 ;  /* 0x00000019ff097219 */ /* 0x000fe20000011602 */
[----:B------:R-:W3:Y:S01]  /*c9e0*/  LDC R29, c[0x0][0x610] ;  /* 0x00018400ff1d7b82 */ /* 0x000ee20000000800 */
[----:B------:R-:W-:Y:S01]  /*c9f0*/  IMAD.MOV.U32 R8, RZ, RZ, R23 ;  /* 0x000000ffff087224 */ /* 0x000fe200078e0017 */
[----:B------:R-:W-:Y:S06]  /*ca00*/  @!P0 BRA `(.L_x_427) ;  /* 0x0000000000288947 */ /* 0x000fec0003800000 */
        /* <DEDUP_REMOVED lines=10> */
.L_x_427:
[----:B------:R-:W4:Y:S01]  /*cab0*/  LDC R2, c[0x0][0x65c] ;  /* 0x00019700ff027b82 */ /* 0x000f220000000800 */
[----:B-1----:R-:W-:Y:S01]  /*cac0*/  SHF.R.U64 R5, R8, R22, R9 ;  /* 0x0000001608057219 */ /* 0x002fe20000001209 */
[----:B0-----:R-:W-:Y:S01]  /*cad0*/  VIADD R9, R16, 0xffffffff ;  /* 0xffffffff10097836 */ /* 0x001fe20000000000 */
[----:B------:R-:W-:Y:S01]  /*cae0*/  SHF.L.U32 R28, R28, R25, RZ ;  /* 0x000000191c1c7219 */ /* 0x000fe200000006ff */
[----:B------:R-:W-:Y:S02]  /*caf0*/  IMAD.MOV.U32 R13, RZ, RZ, R20 ;  /* 0x000000ffff0d7224 */ /* 0x000fe400078e0014 */
[----:B------:R-:W-:Y:S01]  /*cb00*/  IMAD.MOV R8, RZ, RZ, -R5 ;  /* 0x000000ffff087224 */ /* 0x000fe200078e0a05 */
[----:B----4-:R-:W-:Y:S02]  /*cb10*/  ISETP.NE.AND P0, PT, R2, 0x1, PT ;  /* 0x000000010200780c */ /* 0x010fe40003f05270 */
[----:B------:R-:W-:-:S11]  /*cb20*/  LOP3.LUT R2, R21, R30, RZ, 0xc0, !PT ;  /* 0x0000001e15027212 */ /* 0x000fd600078ec0ff */
[----:B------:R-:W-:Y:S02]  /*cb30*/  @P0 IMAD R3, R7, R14, R4 ;  /* 0x0000000e07030224 */ /* 0x000fe400078e0204 */
[----:B------:R-:W-:Y:S01]  /*cb40*/  IMAD R4, R28, R5, R2 ;  /* 0x000000051c047224 */ /* 0x000fe200078e0202 */
[----:B------:R-:W-:Y:S01]  /*cb50*/  LOP3.LUT R5, R6, R9, RZ, 0xc0, !PT ;  /* 0x0000000906057212 */ /* 0x000fe200078ec0ff */
[----:B--2---:R-:W-:Y:S02]  /*cb60*/  IMAD R2, R8, R24, R23 ;  /* 0x0000001808027224 */ /* 0x004fe400078e0217 */
[----:B---3--:R-:W-:Y:S02]  /*cb70*/  IMAD R3, R4, R29, R3 ;  /* 0x0000001d04037224 */ /* 0x008fe400078e0203 */
[----:B------:R-:W-:Y:S02]  /*cb80*/  IMAD R16, R2, R16, R5 ;  /* 0x0000001002107224 */ /* 0x000fe400078e0205 */
[----:B------:R-:W-:-:S03]  /*cb90*/  IMAD.MOV.U32 R6, RZ, RZ, 0x1 ;  /* 0x00000001ff067424 */ /* 0x000fc600078e00ff */
[----:B------:R-:W-:Y:S02]  /*cba0*/  SEL R2, R16, R3, !P0 ;  /* 0x0000000310027207 */ /* 0x000fe40004000000 */
[----:B------:R-:W-:-:S07]  /*cbb0*/  SEL R16, R3, R16, !P0 ;  /* 0x0000001003107207 */ /* 0x000fce0004000000 */
.L_x_425:
[----:B------:R-:W-:-:S08]  /*cbc0*/  NOP ;  /* 0x0000000000007918 */ /* 0x000fd00000000000 */
[----:B------:R-:W0:-:S00]  /*cbd0*/  USETMAXREG.DEALLOC.CTAPOOL 0x28 ;  /* 0x00000028000079c8 */ /* 0x000e0000080e0500 */
[----:B0-----:R-:W-:-:S13]  /*cbe0*/  ISETP.NE.AND P0, PT, R0, RZ, PT ;  /* 0x000000ff0000720c */ /* 0x001fda0003f05270 */
[----:B------:R-:W-:Y:S05]  /*cbf0*/  @P0 EXIT ;  /* 0x000000000000094d */ /* 0x000fea0003800000 */
[----:B------:R-:W-:Y:S01]  /*cc00*/  LOP3.LUT P0, RZ, R6, 0xff, RZ, 0xc0, !PT ;  /* 0x000000ff06ff7812 */ /* 0x000fe2000780c0ff */
[----:B------:R-:W-:Y:S02]  /*cc10*/  IMAD.MOV.U32 R0, RZ, RZ, 0x1 ;  /* 0x00000001ff007424 */ /* 0x000fe400078e00ff */
[----:B------:R-:W-:-:S10]  /*cc20*/  IMAD.MOV.U32 R11, RZ, RZ, RZ ;  /* 0x000000ffff0b7224 */ /* 0x000fd400078e00ff */
[----:B------:R-:W-:Y:S05]  /*cc30*/  @!P0 BRA `(.L_x_428) ;  /* 0x0000000c00588947 */ /* 0x000fea0003800000 */
[----:B------:R-:W0:Y:S01]  /*cc40*/  LDC R0, c[0x0][0x28c] ;  /* 0x0000a300ff007b82 */ /* 0x000e220000000800 */
[----:B------:R-:W1:Y:S01]  /*cc50*/  S2R R7, SR_CgaCtaId ;  /* 0x0000000000077919 */ /* 0x000e620000008800 */
[----:B------:R-:W-:Y:S01]  /*cc60*/  ULDC UR5, c[0x0][0x658] ;  /* 0x0001960000057ab9 */ /* 0x000fe20000000800 */
[----:B------:R-:W-:Y:S01]  /*cc70*/  UMOV UR7, 0xffffffff ;  /* 0xffffffff00077882 */ /* 0x000fe20000000000 */
[----:B------:R-:W-:Y:S01]  /*cc80*/  ULDC UR6, c[0x0][0xc] ;  /* 0x0000030000067ab9 */ /* 0x000fe20000000800 */
[----:B------:R-:W-:Y:S01]  /*cc90*/  USHF.L.U32 UR8, UR7, UR5, URZ ;  /* 0x0000000507087299 */ /* 0x000fe2000800063f */
[----:B------:R-:W-:Y:S01]  /*cca0*/  IMAD.MOV.U32 R4, RZ, RZ, 0x3000 ;  /* 0x00003000ff047424 */ /* 0x000fe200078e00ff */
[----:B------:R-:W-:Y:S01]  /*ccb0*/  UMOV UR9, 0x1 ;  /* 0x0000000100097882 */ /* 0x000fe20000000000 */
[----:B------:R-:W-:Y:S01]  /*ccc0*/  ULDC UR7, c[0x0][0x10] ;  /* 0x0000040000077ab9 */ /* 0x000fe20000000800 */
[----:B------:R-:W-:Y:S01]  /*ccd0*/  USHF.L.U32 UR18, UR9, UR5, URZ ;  /* 0x0000000509127299 */ /* 0x000fe2000800063f */
[----:B------:R-:W-:Y:S01]  /*cce0*/  BSSY B0, `(.L_x_428) ;  /* 0x00000cb000007945 */ /* 0x000fe20003800000 */
[----:B------:R-:W-:Y:S01]  /*ccf0*/  UIMAD.WIDE.U32 UR6, UR6, UR7, URZ ;  /* 0x00000007060672a5 */ /* 0x000fe2000f8e003f */
[----:B------:R-:W-:Y:S01]  /*cd00*/  IMAD.MOV.U32 R10, RZ, RZ, 0x1 ;  /* 0x00000001ff0a7424 */ /* 0x000fe200078e00ff */
[----:B------:R-:W-:Y:S01]  /*cd10*/  ULDC UR5, c[0x0][0x14] ;  /* 0x0000050000057ab9 */ /* 0x000fe20000000800 */
[----:B------:R-:W-:Y:S01]  /*cd20*/  LOP3.LUT R6, R17, 0x2, RZ, 0xfc, !PT ;  /* 0x0000000211067812 */ /* 0x000fe200078efcff */
[----:B------:R-:W-:Y:S01]  /*cd30*/  UIMAD.WIDE.U32 UR22, UR6, UR5, URZ ;  /* 0x00000005061672a5 */ /* 0x000fe2000f8e003f */
[----:B------:R-:W-:Y:S01]  /*cd40*/  IMAD.MOV.U32 R11, RZ, RZ, RZ ;  /* 0x000000ffff0b7224 */ /* 0x000fe200078e00ff */
[----:B------:R-:W-:Y:S01]  /*cd50*/  UIMAD UR13, UR7, UR5, URZ ;  /* 0x00000005070d72a4 */ /* 0x000fe2000f8e023f */
[----:B------:R-:W-:Y:S01]  /*cd60*/  ULDC UR4, c[0x0][0x600] ;  /* 0x0001800000047ab9 */ /* 0x000fe20000000800 */
[----:B------:R-:W-:-:S02]  /*cd70*/  ULOP3.LUT UR17, URZ, UR8, URZ, 0x33, !UPT ;  /* 0x000000083f117292 */ /* 0x000fc4000f8e333f */
[----:B------:R-:W-:Y:S01]  /*cd80*/  UIADD3 UR4, UR4, -0x1, URZ ;  /* 0xffffffff04047890 */ /* 0x000fe2000fffe03f */
[----:B0-----:R-:W-:Y:S01]  /*cd90*/  VIADD R0, R0, 0x3f ;  /* 0x0000003f00007836 */ /* 0x001fe20000000000 */
[----:B------:R-:W-:Y:S01]  /*cda0*/  UIADD3 UR13, UR23, UR13, URZ ;  /* 0x0000000d170d7290 */ /* 0x000fe2000fffe03f */
[----:B------:R-:W-:-:S03]  /*cdb0*/  ULDC.64 UR24, c[0x0][0x198] ;  /* 0x0000660000187ab9 */ /* 0x000fc60000000a00 */
[----:B------:R-:W-:-:S04]  /*cdc0*/  SHF.R.S32.HI R3, RZ, 0x1f, R0 ;  /* 0x0000001fff037819 */ /* 0x000fc80000011400 */
[----:B------:R-:W-:Y:S01]  /*cdd0*/  LEA.HI R3, R3, R0, RZ, 0x6 ;  /* 0x0000000003037211 */ /* 0x000fe200078f30ff */
[----:B------:R-:W-:Y:S01]  /*cde0*/  IMAD.MOV.U32 R0, RZ, RZ, 0x1 ;  /* 0x00000001ff007424 */ /* 0x000fe200078e00ff */
[----:B-1----:R-:W-:Y:S02]  /*cdf0*/  LOP3.LUT R7, R7, 0x1, RZ, 0xc0, !PT ;  /* 0x0000000107077812 */ /* 0x002fe400078ec0ff */
[----:B------:R-:W-:-:S03]  /*ce00*/  SHF.R.S32.HI R8, RZ, 0x6, R3 ;  /* 0x00000006ff087819 */ /* 0x000fc60000011403 */
[----:B------:R-:W-:Y:S02]  /*ce10*/  IMAD R9, R7, R4, 0xe180 ;  /* 0x0000e18007097424 */ /* 0x000fe400078e0204 */
[----:B------:R-:W-:-:S07]  /*ce20*/  VIADD R12, R8, 0x1 ;  /* 0x00000001080c7836 */ /* 0x000fce0000000000 */
.L_x_439:
[----:B------:R-:W-:-:S03]  /*ce30*/  UMOV UR5, 0xffffffff ;  /* 0xffffffff00057882 */ /* 0x000fc60000000000 */
[----:B------:R-:W-:Y:S05]  /*ce40*/  BRA.DIV UR5, `(.L_x_429) ;  /* 0x0000001205287947 */ /* 0x000fea000b800000 */
[----:B------:R-:W-:-:S13]  /*ce50*/  ELECT P6, URZ, PT ;  /* 0x00000000003f782f */ /* 0x000fda00038c0000 */
.L_x_453:
[----:B------:R-:W0:Y:S01]  /*ce60*/  LDC R3, c[0x0][0x28c] ;  /* 0x0000a300ff037b82 */ /* 0x000e220000000800 */
[----:B------:R-:W-:Y:S01]  /*ce70*/  BSSY B1, `(.L_x_430) ;  /* 0x000003a000017945 */ /* 0x000fe20003800000 */
[----:B0-----:R-:W-:-:S13]  /*ce80*/  ISETP.LT.OR P6, PT, R3, 0x1, !P6 ;  /* 0x000000010300780c */ /* 0x001fda00077c1670 */
[----:B------:R-:W-:Y:S05]  /*ce90*/  @P6 BRA `(.L_x_431) ;  /* 0x0000000000dc6947 */ /* 0x000fea0003800000 */
[----:B------:R-:W-:Y:S02]  /*cea0*/  IMAD R5, R2, 0x2, R7 ;  /* 0x0000000202057824 */ /* 0x000fe400078e0207 */
[----:B------:R-:W-:Y:S02]  /*ceb0*/  IMAD.SHL.U32 R16, R16, 0x80, RZ ;  /* 0x0000008010107824 */ /* 0x000fe400078e00ff */
[----:B------:R-:W-:Y:S02]  /*cec0*/  IMAD.MOV.U32 R22, RZ, RZ, RZ ;  /* 0x000000ffff167224 */ /* 0x000fe400078e00ff */
[----:B------:R-:W-:Y:S02]  /*ced0*/  IMAD.MOV.U32 R2, RZ, RZ, R12 ;  /* 0x000000ffff027224 */ /* 0x000fe400078e000c */
[----:B------:R-:W-:Y:S02]  /*cee0*/  IMAD.MOV.U32 R3, RZ, RZ, R0 ;  /* 0x000000ffff037224 */ /* 0x000fe400078e0000 */
[----:B------:R-:W-:-:S02]  /*cef0*/  IMAD.MOV.U32 R4, RZ, RZ, R11 ;  /* 0x000000ffff047224 */ /* 0x000fc400078e000b */
[----:B------:R-:W-:-:S07]  /*cf00*/  IMAD R15, R5, 0xc0, RZ ;  /* 0x000000c0050f7824 */ /* 0x000fce00078e02ff */
.L_x_434:
[----:B------:R-:W0:Y:S01]  /*cf10*/  S2R R14, SR_CgaCtaId ;  /* 0x00000000000e7919 */ /* 0x000e220000008800 */
[----:B------:R-:W-:Y:S01]  /*cf20*/  MOV R5, 0x400 ;  /* 0x0000040000057802 */ /* 0x000fe20000000f00 */
[----:B------:R-:W1:Y:S03]  /*cf30*/  S2R R23, SR_TID.X ;  /* 0x0000000000177919 */ /* 0x000e660000002100 */
[----:B0-----:R-:W-:Y:S02]  /*cf40*/  LEA R21, R14, R5, 0x18 ;  /* 0x000000050e157211 */ /* 0x001fe400078ec0ff */
[----:B------:R-:W-:Y:S02]  /*cf50*/  SHF.L.U32 R5, R3, 0x1f, RZ ;  /* 0x0000001f03057819 */ /* 0x000fe400000006ff */
[----:B-1----:R-:W-:Y:S01]  /*cf60*/  LOP3.LUT P1, RZ, R23, 0x7f, RZ, 0xc0, !PT ;  /* 0x0000007f17ff7812 */ /* 0x002fe2000782c0ff */
[----:B------:R-:W-:-:S04]  /*cf70*/  IMAD R20, R4, 0x8, R21 ;  /* 0x0000000804147824 */ /* 0x000fc800078e0215 */
[----:B------:R-:W0:Y:S08]  /*cf80*/  SYNCS.PHASECHK.TRANS64.TRYWAIT P0, [R20+URZ+0x38], R5 ;  /* 0x00003805140075a7 */ /* 0x000e30000800017f */
[----:B------:R-:W1:Y:S01]  /*cf90*/  @!P1 LDC R14, c[0x0][0x500] ;  /* 0x00014000ff0e9b82 */ /* 0x000e620000000800 */
[----:B0-----:R-:W-:Y:S05]  /*cfa0*/  @!P0 BRA `(.L_x_432) ;  /* 0x0000000c00f08947 */ /* 0x001fea0003800000 */
.L_x_454:
[----:B0-----:R-:W-:Y:S01]  /*cfb0*/  PRMT R5, R6, 0x9910, RZ ;  /* 0x0000991006057816 */ /* 0x001fe200000000ff */
[----:B-1----:R0:W-:Y:S03]  /*cfc0*/  @!P1 SYNCS.ARRIVE.TRANS64 RZ, [R20+URZ], R14 ;  /* 0x0000000e14ff99a7 */ /* 0x0021e6000800003f */
[----:B------:R-:W-:-:S13]  /*cfd0*/  ISETP.NE.AND P0, PT, R5, 0x2, PT ;  /* 0x000000020500780c */ /* 0x000fda0003f05270 */
[----:B0-----:R-:W-:Y:S05]  /*cfe0*/  @P0 BRA `(.L_x_433) ;  /* 0x0000000000040947 */ /* 0x001fea0003800000 */
[----:B------:R-:W-:Y:S01]  /*cff0*/  BPT.TRAP 0x1 ;  /* 0x000000040000795c */ /* 0x000fe20000300000 */
.L_x_433:
[----:B------:R-:W-:Y:S01]  /*d000*/  IMAD R5, R4, 0x2000, R21 ;  /* 0x0000200004057824 */ /* 0x000fe200078e0215 */
[----:B------:R-:W-:Y:S01]  /*d010*/  R2UR UR19, R21 ;  /* 0x00000000151372ca */ /* 0x000fe200000e0000 */
[----:B------:R-:W-:Y:S01]  /*d020*/  VIADD R2, R2, 0xffffffff ;  /* 0xffffffff02027836 */ /* 0x000fe20000000000 */
[----:B------:R-:W-:Y:S01]  /*d030*/  R2UR UR9, R20 ;  /* 0x00000000140972ca */ /* 0x000fe200000e0000 */
[----:B------:R-:W-:Y:S01]  /*d040*/  UIADD3 UR6, UP0, UR24, 0xf0, URZ ;  /* 0x000000f018067890 */ /* 0x000fe2000ff1e03f */
[----:B------:R-:W-:Y:S01]  /*d050*/  R2UR UR5, R5 ;  /* 0x00000000050572ca */ /* 0x000fe200000e0000 */
[----:B------:R-:W-:Y:S01]  /*d060*/  IMAD R5, R4, 0x6000, R9 ;  /* 0x0000600004057824 */ /* 0x000fe200078e0209 */
[----:B------:R-:W-:Y:S01]  /*d070*/  R2UR UR11, R16 ;  /* 0x00000000100b72ca */ /* 0x000fe200000e0000 */
[----:B------:R-:W-:Y:S01]  /*d080*/  UIADD3 UR26, UP1, UR24, 0x1f0, URZ ;  /* 0x000001f0181a7890 */ /* 0x000fe2000ff3e03f */
[----:B------:R-:W-:Y:S01]  /*d090*/  R2UR UR10, R22 ;  /* 0x00000000160a72ca */ /* 0x000fe200000e0000 */
[----:B------:R-:W-:Y:S01]  /*d0a0*/  UIADD3.X UR7, URZ, UR25, URZ, UP0, !UPT ;  /* 0x000000193f077290 */ /* 0x000fe200087fe43f */
[----:B------:R-:W-:Y:S01]  /*d0b0*/  R2UR UR8, R5 ;  /* 0x00000000050872ca */ /* 0x000fe200000e0000 */
[----:B------:R-:W-:Y:S01]  /*d0c0*/  VIADD R4, R4, 0x1 ;  /* 0x0000000104047836 */ /* 0x000fe20000000000 */
[----:B------:R-:W-:Y:S01]  /*d0d0*/  R2UR UR12, R13 ;  /* 0x000000000d0c72ca */ /* 0x000fe200000e0000 */
[----:B------:R-:W-:Y:S01]  /*d0e0*/  UIADD3.X UR27, URZ, UR25, URZ, UP1, !UPT ;  /* 0x000000193f1b7290 */ /* 0x000fe20008ffe43f */
[----:B------:R-:W-:Y:S01]  /*d0f0*/  R2UR UR20, R15 ;  /* 0x000000000f1472ca */ /* 0x000fe200000e0000 */
[----:B------:R-:W-:Y:S01]  /*d100*/  UMOV UR14, 0x0 ;  /* 0x00000000000e7882 */ /* 0x000fe20000000000 */
[----:B------:R-:W-:Y:S01]  /*d110*/  ISETP.GT.AND P1, PT, R2, 0x1, PT ;  /* 0x000000010200780c */ /* 0x000fe20003f24270 */
[----:B------:R-:W-:Y:S01]  /*d120*/  UIADD3 UR16, UR5, 0x180, URZ ;  /* 0x0000018005107890 */ /* 0x000fe2000fffe03f */
[----:B------:R-:W-:Y:S01]  /*d130*/  ISETP.NE.AND P0, PT, R4, 0x7, PT ;  /* 0x000000070400780c */ /* 0x000fe20003f05270 */
[----:B------:R-:W-:Y:S01]  /*d140*/  UMOV UR15, 0x10000000 ;  /* 0x10000000000f7882 */ /* 0x000fe20000000000 */
[----:B------:R-:W-:Y:S01]  /*d150*/  UMOV UR21, 0x30000 ;  /* 0x0003000000157882 */ /* 0x000fe20000000000 */
[----:B------:R-:W-:Y:S01]  /*d160*/  VIADD R22, R22, 0x40 ;  /* 0x0000004016167836 */ /* 0x000fe20000000000 */
[----:B------:R-:W-:Y:S01]  /*d170*/  SEL R14, RZ, 0x1, P0 ;  /* 0x00000001ff0e7807 */ /* 0x000fe20000000000 */
[----:B------:R-:W-:Y:S01]  /*d180*/  UIADD3 UR5, UR19, UR8, URZ ;  /* 0x0000000813057290 */ /* 0x000fe2000fffe03f */
[----:B------:R-:W-:-:S02]  /*d190*/  SEL R4, R4, RZ, P0 ;  /* 0x000000ff04047207 */ /* 0x000fc40000000000 */
[----:B------:R-:W-:Y:S01]  /*d1a0*/  UMOV UR8, UR16 ;  /* 0x0000001000087c82 */ /* 0x000fe20008000000 */
[----:B------:R-:W-:Y:S01]  /*d1b0*/  LOP3.LUT R3, R3, R14, RZ, 0x3c, !PT ;  /* 0x0000000e03037212 */ /* 0x000fe200078e3cff */
[----:B------:R0:W-:Y:S02]  /*d1c0*/  UTMALDG.3D [UR8], [UR6], desc[UR14] ;  /* 0x00000e08060075b4 */ /* 0x0001e40008011000 */
[----:B0-----:R-:W-:Y:S01]  /*d1d0*/  UMOV UR11, UR20 ;  /* 0x00000014000b7c82 */ /* 0x001fe20008000000 */
[----:B------:R-:W-:Y:S02]  /*d1e0*/  UMOV UR8, UR5 ;  /* 0x0000000500087c82 */ /* 0x000fe40008000000 */
[----:B------:R0:W-:Y:S02]  /*d1f0*/  UTMALDG.3D.MULTICAST [UR8], [UR26], UR21, desc[UR14] ;  /* 0x00000e081a0073b4 */ /* 0x0001e40008011815 */
[----:B0-----:R-:W-:Y:S05]  /*d200*/  @P1 BRA `(.L_x_434) ;  /* 0xfffffffc00401947 */ /* 0x001fea000383ffff */
.L_x_431:
[----:B------:R-:W-:Y:S05]  /*d210*/  BSYNC B1 ;  /* 0x0000000000017941 */ /* 0x000fea0003800000 */
.L_x_430:
[----:B------:R-:W-:Y:S01]  /*d220*/  LOP3.LUT P1, RZ, R10, 0xff, RZ, 0xc0, !PT ;  /* 0x000000ff0aff7812 */ /* 0x000fe2000782c0ff */
[C---:B------:R-:W-:Y:S01]  /*d230*/  IMAD.IADD R4, R8.reuse, 0x1, R11 ;  /* 0x0000000108047824 */ /* 0x040fe200078e020b */
[----:B------:R-:W-:Y:S01]  /*d240*/  ULDC.64 UR6, c[0x0][0x650] ;  /* 0x0001940000067ab9 */ /* 0x000fe20000000a00 */
[----:B------:R-:W-:Y:S01]  /*d250*/  ISETP.GE.U32.AND P2, PT, R8, 0x7, PT ;  /* 0x000000070800780c */ /* 0x000fe20003f46070 */
[----:B------:R-:W-:Y:S01]  /*d260*/  BSSY B1, `(.L_x_435) ;  /* 0x0000070000017945 */ /* 0x000fe20003800000 */
[C---:B------:R-:W-:Y:S01]  /*d270*/  IMAD.WIDE.U32 R2, R4.reuse, 0x24924925, RZ ;  /* 0x2492492504027825 */ /* 0x040fe200078e00ff */
[----:B------:R-:W-:-:S03]  /*d280*/  ISETP.GT.U32.AND P0, PT, R4, 0x6, PT ;  /* 0x000000060400780c */ /* 0x000fc60003f04070 */
[--C-:B------:R-:W-:Y:S01]  /*d290*/  IMAD.IADD R2, R4, 0x1, -R3.reuse ;  /* 0x0000000104027824 */ /* 0x100fe200078e0a03 */
[----:B------:R-:W-:Y:S01]  /*d2a0*/  ISETP.LT.U32.AND P0, PT, R8, 0x7, P0 ;  /* 0x000000070800780c */ /* 0x000fe20000701070 */
[----:B------:R-:W-:Y:S02]  /*d2b0*/  IMAD.MOV.U32 R16, RZ, RZ, -0x1 ;  /* 0xffffffffff107424 */ /* 0x000fe400078e00ff */
[----:B------:R-:W0:Y:S01]  /*d2c0*/  @P1 S2R R10, SR_CgaCtaId ;  /* 0x00000000000a1919 */ /* 0x000e220000008800 */
[----:B------:R-:W-:Y:S01]  /*d2d0*/  @P1 MOV R5, 0x400 ;  /* 0x0000040000051802 */ /* 0x000fe20000000f00 */
[----:B------:R-:W-:Y:S01]  /*d2e0*/  IMAD.MOV.U32 R13, RZ, RZ, -0x1 ;  /* 0xffffffffff0d7424 */ /* 0x000fe200078e00ff */
[----:B------:R-:W-:Y:S02]  /*d2f0*/  LEA.HI R2, R2, R3, RZ, 0x1f ;  /* 0x0000000302027211 */ /* 0x000fe400078ff8ff */
[----:B------:R-:W-:Y:S02]  /*d300*/  PRMT R3, RZ, 0x7610, R3 ;  /* 0x00007610ff037816 */ /* 0x000fe40000000003 */
[----:B------:R-:W-:Y:S01]  /*d310*/  SHF.R.U32.HI R11, RZ, 0x2, R2 ;  /* 0x00000002ff0b7819 */ /* 0x000fe20000011602 */
[----:B------:R-:W-:Y:S01]  /*d320*/  IMAD.MOV.U32 R2, RZ, RZ, -0x1 ;  /* 0xffffffffff027424 */ /* 0x000fe200078e00ff */
[----:B0-----:R-:W-:-:S02]  /*d330*/  @P1 LEA R10, R10, R5, 0x18 ;  /* 0x000000050a0a1211 */ /* 0x001fc400078ec0ff */
[----:B------:R-:W-:Y:S02]  /*d340*/  SEL R5, RZ, 0x1, !P0 ;  /* 0x00000001ff057807 */ /* 0x000fe40004000000 */
[----:B------:R-:W-:Y:S01]  /*d350*/  IADD3 R19, P0, R19, UR22, RZ ;  /* 0x0000001613137c10 */ /* 0x000fe2000ff1e0ff */
[----:B------:R0:W-:Y:S01]  /*d360*/  @P1 SYNCS.ARRIVE.TRANS64.A1T0 RZ, [R10+URZ+0x88], RZ ;  /* 0x000088ff0aff19a7 */ /* 0x0001e2000810003f */
[----:B------:R-:W-:Y:S02]  /*d370*/  LOP3.LUT R0, R0, R5, RZ, 0x3c, !PT ;  /* 0x0000000500007212 */ /* 0x000fe400078e3cff */
[----:B------:R-:W-:Y:S02]  /*d380*/  IADD3.X R18, R18, UR13, RZ, P0, !PT ;  /* 0x0000000d12127c10 */ /* 0x000fe400087fe4ff */
[----:B------:R-:W-:Y:S02]  /*d390*/  ISETP.GE.U32.AND P0, PT, R19, UR6, PT ;  /* 0x0000000613007c0c */ /* 0x000fe4000bf06070 */
[----:B------:R-:W-:Y:S01]  /*d3a0*/  @P2 LOP3.LUT R0, R0, 0x1, R11, 0x78, !PT ;  /* 0x0000000100002812 */ /* 0x000fe200078e780b */
[----:B------:R-:W-:Y:S01]  /*d3b0*/  IMAD R11, R11, -0x7, R4 ;  /* 0xfffffff90b0b7824 */ /* 0x000fe200078e0204 */
[----:B------:R-:W-:-:S02]  /*d3c0*/  ISETP.GE.U32.AND.EX P0, PT, R18, UR7, PT, P0 ;  /* 0x0000000712007c0c */ /* 0x000fc4000bf06100 */
[----:B0-----:R-:W-:-:S11]  /*d3d0*/  PRMT R10, RZ, 0x7610, R10 ;  /* 0x00007610ff0a7816 */ /* 0x001fd6000000000a */
[----:B------:R-:W-:Y:S05]  /*d3e0*/  @P0 BRA `(.L_x_436) ;  /* 0x00000004005c0947 */ /* 0x000fea0003800000 */
[----:B------:R-:W0:Y:S01]  /*d3f0*/  S2R R14, SR_CTAID.X ;  /* 0x00000000000e7919 */ /* 0x000e220000002500 */
[----:B------:R-:W-:Y:S01]  /*d400*/  ULDC.64 UR6, c[0x0][0x628] ;  /* 0x00018a0000067ab9 */ /* 0x000fe20000000a00 */
[----:B------:R-:W-:Y:S01]  /*d410*/  ULDC UR8, c[0x0][0x630] ;  /* 0x00018c0000087ab9 */ /* 0x000fe20000000800 */
[----:B------:R-:W-:Y:S01]  /*d420*/  ISETP.NE.U32.AND P0, PT, RZ, UR6, PT ;  /* 0x00000006ff007c0c */ /* 0x000fe2000bf05070 */
[----:B------:R-:W1:Y:S01]  /*d430*/  S2R R15, SR_CTAID.Y ;  /* 0x00000000000f7919 */ /* 0x000e620000002600 */
[----:B------:R-:W-:Y:S01]  /*d440*/  ULDC UR9, c[0x0][0x150] ;  /* 0x0000540000097ab9 */ /* 0x000fe20000000800 */
[----:B------:R-:W-:Y:S01]  /*d450*/  IMAD.MOV.U32 R2, RZ, RZ, R19 ;  /* 0x000000ffff027224 */ /* 0x000fe200078e0013 */
[----:B------:R-:W-:Y:S01]  /*d460*/  ISETP.NE.AND.EX P0, PT, RZ, UR7, PT, P0 ;  /* 0x00000007ff007c0c */ /* 0x000fe2000bf05300 */
[----:B------:R-:W-:Y:S01]  /*d470*/  IMAD.MOV.U32 R3, RZ, RZ, R18 ;  /* 0x000000ffff037224 */ /* 0x000fe200078e0012 */
[----:B0-----:R-:W-:-:S11]  /*d480*/  I2FP.F32.U32 R16, R14 ;  /* 0x0000000e00107245 */ /* 0x001fd60000201000 */
[----:B------:R-:W-:Y:S05]  /*d490*/  @!P0 BRA `(.L_x_437) ;  /* 0x0000000000288947 */ /* 0x000fea0003800000 */
[----:B------:R-:W-:Y:S02]  /*d4a0*/  ULDC UR5, c[0x0][0x634] ;  /* 0x00018d0000057ab9 */ /* 0x000fe40000000800 */
[----:B------:R-:W-:-:S05]  /*d4b0*/  IADD3 R3, P0, R19, UR5, RZ ;  /* 0x0000000513037c10 */ /* 0x000fca000ff1e0ff */
[----:B------:R-:W-:-:S04]  /*d4c0*/  IMAD.X R13, RZ, RZ, R18, P0 ;  /* 0x000000ffff0d7224 */ /* 0x000fc800000e0612 */
[----:B------:R-:W-:-:S04]  /*d4d0*/  IMAD.WIDE.U32 R4, R13, UR6, RZ ;  /* 0x000000060d047c25 */ /* 0x000fc8000f8e00ff */
[----:B------:R-:W-:-:S04]  /*d4e0*/  IMAD.WIDE.U32 R4, P0, R3, UR7, R4 ;  /* 0x0000000703047c25 */ /* 0x000fc8000f800004 */
[----:B------:R-:W-:-:S04]  /*d4f0*/  IMAD.WIDE.U32 R2, R3, UR6, RZ ;  /* 0x0000000603027c25 */ /* 0x000fc8000f8e00ff */
[----:B------:R-:W-:Y:S01]  /*d500*/  IMAD.MOV.U32 R2, RZ, RZ, R5 ;  /* 0x000000ffff027224 */ /* 0x000fe200078e0005 */
[----:B------:R-:W-:Y:S01]  /*d510*/  IADD3 RZ, P1, R3, R4, RZ ;  /* 0x0000000403ff7210 */ /* 0x000fe20007f3e0ff */
[----:B------:R-:W-:-:S04]  /*d520*/  IMAD.X R3, RZ, RZ, RZ, P0 ;  /* 0x000000ffff037224 */ /* 0x000fc800000e06ff */
[----:B------:R-:W-:-:S08]  /*d530*/  IMAD.WIDE.U32.X R2, R13, UR7, R2, P1 ;  /* 0x000000070d027c25 */ /* 0x000fd000088e0402 */
.L_x_437:
[----:B------:R-:W0:Y:S01]  /*d540*/  LDC R22, c[0x0][0x65c] ;  /* 0x00019700ff167b82 */ /* 0x000e220000000800 */
[--C-:B------:R-:W-:Y:S01]  /*d550*/  SHF.R.U64 R13, R2, UR8, R3.reuse ;  /* 0x00000008020d7c19 */ /* 0x100fe20008001203 */
[----:B------:R-:W-:Y:S01]  /*d560*/  FMUL R16, R16, UR9 ;  /* 0x0000000910107c20 */ /* 0x000fe20008400000 */
[----:B------:R-:W-:Y:S01]  /*d570*/  SHF.R.U32.HI R2, RZ, UR8, R3 ;  /* 0x00000008ff027c19 */ /* 0x000fe20008011603 */
[----:B------:R-:W-:Y:S01]  /*d580*/  ULDC UR5, c[0x0][0x154] ;  /* 0x0000550000057ab9 */ /* 0x000fe20000000800 */
[----:B------:R-:W-:Y:S01]  /*d590*/  IADD3 R21, P0, RZ, -R13, RZ ;  /* 0x8000000dff157210 */ /* 0x000fe20007f1e0ff */
[----:B------:R-:W-:Y:S01]  /*d5a0*/  ULDC.64 UR6, c[0x0][0x620] ;  /* 0x0001880000067ab9 */ /* 0x000fe20000000a00 */
[----:B-1----:R-:W-:Y:S01]  /*d5b0*/  I2FP.F32.U32 R3, R15 ;  /* 0x0000000f00037245 */ /* 0x002fe20000201000 */
[----:B------:R-:W1:Y:S01]  /*d5c0*/  LDC R23, c[0x0][0x144] ;  /* 0x00005100ff177b82 */ /* 0x000e620000000800 */
[----:B------:R-:W2:Y:S01]  /*d5d0*/  F2I.U32.TRUNC.NTZ R16, R16 ;  /* 0x0000001000107305 */ /* 0x000ea2000020f000 */
[----:B------:R-:W-:-:S02]  /*d5e0*/  IMAD.X R2, RZ, RZ, ~R2, P0 ;  /* 0x000000ffff027224 */ /* 0x000fc400000e0e02 */
[----:B------:R-:W-:Y:S01]  /*d5f0*/  FMUL R4, R3, UR5 ;  /* 0x0000000503047c20 */ /* 0x000fe20008400000 */
[----:B------:R-:W-:Y:S01]  /*d600*/  IMAD.MOV.U32 R3, RZ, RZ, R18 ;  /* 0x000000ffff037224 */ /* 0x000fe200078e0012 */
[----:B------:R-:W-:Y:S01]  /*d610*/  ULDC UR5, c[0x0][0x618] ;  /* 0x0001860000057ab9 */ /* 0x000fe20000000800 */
[----:B------:R-:W-:Y:S01]  /*d620*/  IMAD R2, R2, UR6, RZ ;  /* 0x0000000602027c24 */ /* 0x000fe2000f8e02ff */
[----:B------:R-:W3:Y:S02]  /*d630*/  LDC R20, c[0x0][0x148] ;  /* 0x00005200ff147b82 */ /* 0x000ee40000000800 */
[----:B------:R-:W4:Y:S01]  /*d640*/  F2I.U32.TRUNC.NTZ R4, R4 ;  /* 0x0000000400047305 */ /* 0x000f22000020f000 */
[----:B------:R-:W-:Y:S02]  /*d650*/  IMAD R5, R21, UR7, R2 ;  /* 0x0000000715057c24 */ /* 0x000fe4000f8e0202 */
[----:B------:R-:W-:Y:S01]  /*d660*/  IMAD.MOV.U32 R2, RZ, RZ, R19 ;  /* 0x000000ffff027224 */ /* 0x000fe200078e0013 */
[----:B0-----:R-:W-:-:S03]  /*d670*/  ISETP.NE.AND P2, PT, R22, 0x1, PT ;  /* 0x000000011600780c */ /* 0x001fc60003f45270 */
[----:B------:R-:W-:Y:S01]  /*d680*/  IMAD.WIDE.U32 R2, R21, UR6, R2 ;  /* 0x0000000615027c25 */ /* 0x000fe2000f8e0002 */
[----:B------:R-:W-:Y:S02]  /*d690*/  ULDC.64 UR6, c[0x0][0x640] ;  /* 0x0001900000067ab9 */ /* 0x000fe40000000a00 */
[----:B------:R-:W-:Y:S01]  /*d6a0*/  ISETP.NE.U32.AND P0, PT, RZ, UR6, PT ;  /* 0x00000006ff007c0c */ /* 0x000fe2000bf05070 */
[----:B--2---:R-:W-:Y:S02]  /*d6b0*/  IMAD.MOV R16, RZ, RZ, -R16 ;  /* 0x000000ffff107224 */ /* 0x004fe400078e0a10 */
[----:B------:R-:W-:Y:S01]  /*d6c0*/  IMAD.IADD R3, R3, 0x1, R5 ;  /* 0x0000000103037824 */ /* 0x000fe200078e0205 */
[----:B------:R-:W-:Y:S01]  /*d6d0*/  ISETP.NE.AND.EX P0, PT, RZ, UR7, PT, P0 ;  /* 0x00000007ff007c0c */ /* 0x000fe2000bf05300 */
[----:B-1----:R-:W-:-:S03]  /*d6e0*/  IMAD R14, R23, R16, R14 ;  /* 0x00000010170e7224 */ /* 0x002fc600078e020e */
[--C-:B------:R-:W-:Y:S01]  /*d6f0*/  SHF.R.U64 R16, R2, UR5, R3.reuse ;  /* 0x0000000502107c19 */ /* 0x100fe20008001203 */
[----:B----4-:R-:W-:Y:S01]  /*d700*/  IMAD.MOV R2, RZ, RZ, -R4 ;  /* 0x000000ffff027224 */ /* 0x010fe200078e0a04 */
[----:B------:R-:W-:Y:S01]  /*d710*/  SHF.R.U32.HI R3, RZ, UR5, R3 ;  /* 0x00000005ff037c19 */ /* 0x000fe20008011603 */
[----:B------:R-:W-:Y:S02]  /*d720*/  ULDC UR5, c[0x0][0x608] ;  /* 0x0001820000057ab9 */ /* 0x000fe40000000800 */
[----:B---3--:R-:W-:Y:S01]  /*d730*/  @P2 IMAD R14, R20, R2, R15 ;  /* 0x00000002140e2224 */ /* 0x008fe200078e020f */
[--C-:B------:R-:W-:Y:S02]  /*d740*/  SHF.R.U64 R20, R16, UR5, R3.reuse ;  /* 0x0000000510147c19 */ /* 0x100fe40008001203 */
[----:B------:R-:W-:Y:S01]  /*d750*/  SHF.R.U32.HI R3, RZ, UR5, R3 ;  /* 0x00000005ff037c19 */ /* 0x000fe20008011603 */
[----:B------:R-:W-:-:S03]  /*d760*/  ULDC UR5, c[0x0][0x658] ;  /* 0x0001960000057ab9 */ /* 0x000fc60000000800 */
[--C-:B------:R-:W-:Y:S02]  /*d770*/  SHF.R.U64 R15, R20, UR5, R3.reuse ;  /* 0x00000005140f7c19 */ /* 0x100fe40008001203 */
[----:B------:R-:W-:-:S03]  /*d780*/  SHF.R.U32.HI R21, RZ, UR5, R3 ;  /* 0x00000005ff157c19 */ /* 0x000fc60008011603 */
[----:B------:R-:W-:Y:S02]  /*d790*/  IMAD.MOV.U32 R4, RZ, RZ, R15 ;  /* 0x000000ffff047224 */ /* 0x000fe400078e000f */
[----:B------:R-:W-:Y:S01]  /*d7a0*/  IMAD.MOV.U32 R3, RZ, RZ, R21 ;  /* 0x000000ffff037224 */ /* 0x000fe200078e0015 */
[----:B------:R-:W-:Y:S06]  /*d7b0*/  @!P0 BRA `(.L_x_438) ;  /* 0x00000000002c8947 */ /* 0x000fec0003800000 */
        /* <DEDUP_REMOVED lines=9> */
[----:B------:R-:W-:-:S04]  /*d850*/  IMAD.WIDE.U32.X R2, R21, UR7, R2, P1 ;  /* 0x0000000715027c25 */ /* 0x000fc800088e0402 */
[----:B------:R-:W-:-:S07]  /*d860*/  IMAD.MOV.U32 R4, RZ, RZ, R2 ;  /* 0x000000ffff047224 */ /* 0x000fce00078e0002 */
.L_x_438:
[----:B------:R-:W-:Y:S01]  /*d870*/  ULDC UR5, c[0x0][0x648] ;  /* 0x0001920000057ab9 */ /* 0x000fe20000000800 */
[----:B------:R-:W-:Y:S01]  /*d880*/  LOP3.LUT R2, R20, UR17, RZ, 0xc0, !PT ;  /* 0x0000001114027c12 */ /* 0x000fe2000f8ec0ff */
[----:B------:R-:W-:Y:S01]  /*d890*/  ULDC UR6, c[0x0][0x610] ;  /* 0x0001840000067ab9 */ /* 0x000fe20000000800 */
[----:B------:R-:W-:Y:S01]  /*d8a0*/  SHF.R.U64 R3, R4, UR5, R3 ;  /* 0x0000000504037c19 */ /* 0x000fe20008001203 */
[----:B------:R-:W-:Y:S01]  /*d8b0*/  ULDC UR5, c[0x0][0x638] ;  /* 0x00018e0000057ab9 */ /* 0x000fe20000000800 */
[----:B------:R-:W-:-:S03]  /*d8c0*/  LOP3.LUT R16, R16, UR4, RZ, 0xc0, !PT ;  /* 0x0000000410107c12 */ /* 0x000fc6000f8ec0ff */
[----:B------:R-:W-:Y:S02]  /*d8d0*/  IMAD.MOV R4, RZ, RZ, -R3 ;  /* 0x000000ffff047224 */ /* 0x000fe400078e0a03 */
[----:B------:R-:W-:Y:S02]  /*d8e0*/  IMAD R3, R3, UR18, R2 ;  /* 0x0000001203037c24 */ /* 0x000fe4000f8e0202 */
[----:B------:R-:W-:Y:S01]  /*d8f0*/  IMAD R15, R4, UR5, R15 ;  /* 0x00000005040f7c24 */ /* 0x000fe2000f8e020f */
[----:B------:R-:W-:Y:S01]  /*d900*/  ULDC UR5, c[0x0][0x600] ;  /* 0x0001800000057ab9 */ /* 0x000fe20000000800 */
[----:B------:R-:W-:Y:S02]  /*d910*/  IMAD R14, R3, UR6, R14 ;  /* 0x00000006030e7c24 */ /* 0x000fe4000f8e020e */
[----:B------:R-:W-:Y:S02]  /*d920*/  IMAD R15, R15, UR5, R16 ;  /* 0x000000050f0f7c24 */ /* 0x000fe4000f8e0210 */
[----:B------:R-:W-:-:S03]  /*d930*/  IMAD.MOV.U32 R3, RZ, RZ, 0x1 ;  /* 0x00000001ff037424 */ /* 0x000fc600078e00ff */
[----:B------:R-:W-:Y:S02]  /*d940*/  SEL R2, R15, R14, !P2 ;  /* 0x0000000e0f027207 */ /* 0x000fe40005000000 */
[----:B------:R-:W-:-:S07]  /*d950*/  SEL R16, R14, R15, !P2 ;  /* 0x0000000f0e107207 */ /* 0x000fce0005000000 */
.L_x_436:
[----:B------:R-:W-:Y:S05]  /*d960*/  BSYNC B1 ;  /* 0x0000000000017941 */ /* 0x000fea0003800000 */
.L_x_435:
[----:B------:R-:W-:-:S13]  /*d970*/  LOP3.LUT P0, RZ, R3, 0xff, RZ, 0xc0, !PT ;  /* 0x000000ff03ff7812 */ /* 0x000fda000780c0ff */
[----:B------:R-:W-:Y:S05]  /*d980*/  @P0 BRA `(.L_x_439) ;  /* 0xfffffff400280947 */ /* 0x000fea000383ffff */
[----:B------:R-:W-:Y:S05]  /*d990*/  BSYNC B0 ;  /* 0x0000000000007941 */ /* 0x000fea0003800000 */
.L_x_428:
[----:B------:R-:W-:-:S03]  /*d9a0*/  UMOV UR5, 0xffffffff ;  /* 0xffffffff00057882 */ /* 0x000fc60000000000 */
[----:B------:R-:W-:Y:S05]  /*d9b0*/  BRA.DIV UR5, `(.L_x_440) ;  /* 0x0000000605807947 */ /* 0x000fea000b800000 */
[----:B------:R-:W-:-:S13]  /*d9c0*/  ELECT P6, URZ, PT ;  /* 0x00000000003f782f */ /* 0x000fda00038c0000 */
.L_x_457:
[----:B------:R-:W-:Y:S04]  /*d9d0*/  BSSY B0, `(.L_x_441) ;  /* 0x0000046000007945 */ /* 0x000fe80003800000 */
[----:B------:R-:W-:Y:S05]  /*d9e0*/  @!P6 BRA `(.L_x_442) ;  /* 0x000000040010e947 */ /* 0x000fea0003800000 */
[----:B------:R-:W-:-:S04]  /*d9f0*/  LOP3.LUT R17, R17, 0x2, RZ, 0xfc, !PT ;  /* 0x0000000211117812 */ /* 0x000fc800078efcff */
[----:B------:R-:W-:-:S13]  /*da00*/  ISETP.NE.AND P0, PT, R17, 0x3, PT ;  /* 0x000000031100780c */ /* 0x000fda0003f05270 */
[----:B------:R-:W-:Y:S05]  /*da10*/  @!P0 BRA `(.L_x_443) ;  /* 0x0000000000048947 */ /* 0x000fea0003800000 */
[----:B------:R-:W-:Y:S01]  /*da20*/  BPT.TRAP 0x1 ;  /* 0x000000040000795c */ /* 0x000fe20000300000 */
.L_x_443:
[----:B------:R-:W0:Y:S01]  /*da30*/  S2R R3, SR_CgaCtaId ;  /* 0x0000000000037919 */ /* 0x000e220000008800 */
[----:B------:R-:W-:Y:S02]  /*da40*/  MOV R2, 0x400 ;  /* 0x0000040000027802 */ /* 0x000fe40000000f00 */
[----:B------:R-:W-:Y:S02]  /*da50*/  SHF.L.U32 R4, R0, 0x1f, RZ ;  /* 0x0000001f00047819 */ /* 0x000fe400000006ff */
[----:B0-----:R-:W-:-:S05]  /*da60*/  LEA R2, R3, R2, 0x18 ;  /* 0x0000000203027211 */ /* 0x001fca00078ec0ff */
[----:B------:R-:W-:-:S04]  /*da70*/  VIADD R2, R2, 0x38 ;  /* 0x0000003802027836 */ /* 0x000fc80000000000 */
[C---:B------:R-:W-:Y:S02]  /*da80*/  IMAD R7, R11.reuse, 0x8, R2 ;  /* 0x000000080b077824 */ /* 0x040fe400078e0202 */
[----:B------:R-:W-:Y:S02]  /*da90*/  VIADD R11, R11, 0x1 ;  /* 0x000000010b0b7836 */ /* 0x000fe40000000000 */
[----:B------:R-:W0:Y:S03]  /*daa0*/  SYNCS.PHASECHK.TRANS64.TRYWAIT P0, [R7+URZ], R4 ;  /* 0x00000004070075a7 */ /* 0x000e26000800017f */
[----:B------:R-:W-:-:S04]  /*dab0*/  ISETP.NE.AND P1, PT, R11, 0x7, PT ;  /* 0x000000070b00780c */ /* 0x000fc80003f25270 */
[----:B------:R-:W-:Y:S02]  /*dac0*/  SEL R3, RZ, 0x1, P1 ;  /* 0x00000001ff037807 */ /* 0x000fe40000800000 */
[----:B------:R-:W-:Y:S02]  /*dad0*/  SEL R11, R11, RZ, P1 ;  /* 0x000000ff0b0b7207 */ /* 0x000fe40000800000 */
[----:B------:R-:W-:-:S03]  /*dae0*/  LOP3.LUT R6, R0, R3, RZ, 0x3c, !PT ;  /* 0x0000000300067212 */ /* 0x000fc600078e3cff */
[----:B------:R-:W-:Y:S01]  /*daf0*/  IMAD R8, R11, 0x8, R2 ;  /* 0x000000080b087824 */ /* 0x000fe200078e0202 */
[----:B------:R-:W-:Y:S01]  /*db00*/  SHF.L.U32 R5, R6, 0x1f, RZ ;  /* 0x0000001f06057819 */ /* 0x000fe200000006ff */
[----:B0-----:R-:W-:Y:S06]  /*db10*/  @!P0 BRA `(.L_x_444) ;  /* 0x0000000400488947 */ /* 0x001fec0003800000 */
.L_x_458:
[----:B------:R-:W1:Y:S01]  /*db20*/  SYNCS.PHASECHK.TRANS64.TRYWAIT P0, [R8+URZ], R5 ;  /* 0x00000005080075a7 */ /* 0x000e62000800017f */
[----:B------:R-:W-:-:S05]  /*db30*/  VIADD R0, R11, 0x1 ;  /* 0x000000010b007836 */ /* 0x000fca0000000000 */
[----:B------:R-:W-:-:S04]  /*db40*/  ISETP.NE.AND P1, PT, R0, 0x7, PT ;  /* 0x000000070000780c */ /* 0x000fc80003f25270 */
[----:B------:R-:W-:Y:S02]  /*db50*/  SEL R3, RZ, 0x1, P1 ;  /* 0x00000001ff037807 */ /* 0x000fe40000800000 */
[----:B0-----:R-:W-:Y:S02]  /*db60*/  SEL R7, R0, RZ, P1 ;  /* 0x000000ff00077207 */ /* 0x001fe40000800000 */
[----:B------:R-:W-:-:S03]  /*db70*/  LOP3.LUT R6, R6, R3, RZ, 0x3c, !PT ;  /* 0x0000000306067212 */ /* 0x000fc600078e3cff */
[----:B------:R-:W-:Y:S01]  /*db80*/  IMAD R9, R7, 0x8, R2 ;  /* 0x0000000807097824 */ /* 0x000fe200078e0202 */
[----:B------:R-:W-:Y:S01]  /*db90*/  SHF.L.U32 R4, R6, 0x1f, RZ ;  /* 0x0000001f06047819 */ /* 0x000fe200000006ff */
[----:B-1----:R-:W-:Y:S06]  /*dba0*/  @!P0 BRA `(.L_x_445) ;  /* 0x0000000400388947 */ /* 0x002fec0003800000 */
.L_x_459:
[----:B------:R-:W1:Y:S01]  /*dbb0*/  SYNCS.PHASECHK.TRANS64.TRYWAIT P0, [R9+URZ], R4 ;  /* 0x00000004090075a7 */ /* 0x000e62000800017f */
[----:B------:R-:W-:-:S05]  /*dbc0*/  VIADD R0, R7, 0x1 ;  /* 0x0000000107007836 */ /* 0x000fca0000000000 */
[----:B------:R-:W-:-:S04]  /*dbd0*/  ISETP.NE.AND P1, PT, R0, 0x7, PT ;  /* 0x000000070000780c */ /* 0x000fc80003f25270 */
[----:B------:R-:W-:Y:S02]  /*dbe0*/  SEL R3, RZ, 0x1, P1 ;  /* 0x00000001ff037807 */ /* 0x000fe40000800000 */
[----:B------:R-:W-:Y:S02]  /*dbf0*/  SEL R7, R0, RZ, P1 ;  /* 0x000000ff00077207 */ /* 0x000fe40000800000 */
[----:B------:R-:W-:-:S03]  /*dc00*/  LOP3.LUT R6, R6, R3, RZ, 0x3c, !PT ;  /* 0x0000000306067212 */ /* 0x000fc600078e3cff */
[----:B0-----:R-:W-:Y:S01]  /*dc10*/  IMAD R8, R7, 0x8, R2 ;  /* 0x0000000807087824 */ /* 0x001fe200078e0202 */
[----:B------:R-:W-:Y:S01]  /*dc20*/  SHF.L.U32 R5, R6, 0x1f, RZ ;  /* 0x0000001f06057819 */ /* 0x000fe200000006ff */
[----:B-1----:R-:W-:Y:S06]  /*dc30*/  @!P0 BRA `(.L_x_446) ;  /* 0x0000000400288947 */ /* 0x002fec0003800000 */
.L_x_460:
        /* <DEDUP_REMOVED lines=9> */
.L_x_461:
[----:B------:R-:W1:Y:S01]  /*dcd0*/  SYNCS.PHASECHK.TRANS64.TRYWAIT P0, [R9+URZ], R4 ;  /* 0x00000004090075a7 */ /* 0x000e62000800017f */
[----:B------:R-:W-:-:S05]  /*dce0*/  VIADD R0, R7, 0x1 ;  /* 0x0000000107007836 */ /* 0x000fca0000000000 */
[----:B------:R-:W-:-:S04]  /*dcf0*/  ISETP.NE.AND P1, PT, R0, 0x7, PT ;  /* 0x000000070000780c */ /* 0x000fc80003f25270 */
[----:B------:R-:W-:Y:S02]  /*dd00*/  SEL R3, RZ, 0x1, P1 ;  /* 0x00000001ff037807 */ /* 0x000fe40000800000 */
[----:B------:R-:W-:Y:S02]  /*dd10*/  SEL R7, R0, RZ, P1 ;  /* 0x000000ff00077207 */ /* 0x000fe40000800000 */
[----:B------:R-:W-:-:S03]  /*dd20*/  LOP3.LUT R11, R6, R3, RZ, 0x3c, !PT ;  /* 0x00000003060b7212 */ /* 0x000fc600078e3cff */
[----:B------:R-:W-:Y:S01]  /*dd30*/  IMAD R6, R7, 0x8, R2 ;  /* 0x0000000807067824 */ /* 0x000fe200078e0202 */
[----:B0-----:R-:W-:Y:S01]  /*dd40*/  SHF.L.U32 R5, R11, 0x1f, RZ ;  /* 0x0000001f0b057819 */ /* 0x001fe200000006ff */
[----:B-1----:R-:W-:Y:S06]  /*dd50*/  @!P0 BRA `(.L_x_448) ;  /* 0x0000000400088947 */ /* 0x002fec0003800000 */
.L_x_462:
[----:B------:R-:W1:Y:S01]  /*dd60*/  SYNCS.PHASECHK.TRANS64.TRYWAIT P0, [R6+URZ], R5 ;  /* 0x00000005060075a7 */ /* 0x000e62000800017f */
[----:B------:R-:W-:-:S05]  /*dd70*/  VIADD R0, R7, 0x1 ;  /* 0x0000000107007836 */ /* 0x000fca0000000000 */
[----:B------:R-:W-:-:S04]  /*dd80*/  ISETP.NE.AND P1, PT, R0, 0x7, PT ;  /* 0x000000070000780c */ /* 0x000fc80003f25270 */
[----:B0-----:R-:W-:Y:S02]  /*dd90*/  SEL R4, RZ, 0x1, P1 ;  /* 0x00000001ff047807 */ /* 0x001fe40000800000 */
[----:B------:R-:W-:Y:S02]  /*dda0*/  SEL R3, R0, RZ, P1 ;  /* 0x000000ff00037207 */ /* 0x000fe40000800000 */
[----:B------:R-:W-:Y:S01]  /*ddb0*/  LOP3.LUT R0, R11, R4, RZ, 0x3c, !PT ;  /* 0x000000040b007212 */ /* 0x000fe200078e3cff */
[----:B-1----:R-:W-:Y:S06]  /*ddc0*/  @!P0 BRA `(.L_x_449) ;  /* 0x0000000400008947 */ /* 0x002fec0003800000 */
.L_x_463:
[----:B------:R-:W-:Y:S01]  /*ddd0*/  IMAD R3, R3, 0x8, R2 ;  /* 0x0000000803037824 */ /* 0x000fe200078e0202 */
[----:B------:R-:W-:-:S07]  /*dde0*/  SHF.L.U32 R0, R0, 0x1f, RZ ;  /* 0x0000001f00007819 */ /* 0x000fce00000006ff */
.L_x_450:
[----:B-1----:R1:W2:Y:S02]  /*ddf0*/  SYNCS.PHASECHK.TRANS64.TRYWAIT P0, [R3+URZ], R0 ;  /* 0x00000000030075a7 */ /* 0x0022a4000800017f */
[----:B--2---:R-:W-:Y:S05]  /*de00*/  @!P0 NANOSLEEP.SYNCS 0x989680 ;  /* 0x009896800000895d */ /* 0x004fea0003900000 */
[----:B------:R-:W2:Y:S02]  /*de10*/  @!P0 SYNCS.PHASECHK.TRANS64 P0, [R3+URZ], R0 ;  /* 0x00000000030085a7 */ /* 0x000ea4000800007f */
[----:B--2---:R-:W-:Y:S05]  /*de20*/  @!P0 BRA `(.L_x_450) ;  /* 0xfffffffc00f08947 */ /* 0x004fea000383ffff */
.L_x_442:
[----:B------:R-:W-:Y:S05]  /*de30*/  BSYNC B0 ;  /* 0x0000000000007941 */ /* 0x000fea0003800000 */
.L_x_441:
[----:B------:R-:W-:Y:S05]  /*de40*/  EXIT ;  /* 0x000000000000794d */ /* 0x000fea0003800000 */
.L_x_21:
[----:B---3--:R3:W4:Y:S02]  /*de50*/  SYNCS.PHASECHK.TRANS64.TRYWAIT P1, [R3+URZ], R0 ;  /* 0x00000000030075a7 */ /* 0x008724000802017f */
[----:B----4-:R-:W-:Y:S05]  /*de60*/  @!P1 NANOSLEEP.SYNCS 0x989680 ;  /* 0x009896800000995d */ /* 0x010fea0003900000 */
[----:B------:R-:W4:Y:S02]  /*de70*/  @!P1 SYNCS.PHASECHK.TRANS64 P1, [R3+URZ], R0 ;  /* 0x00000000030095a7 */ /* 0x000f24000802007f */
[----:B----4-:R-:W-:Y:S05]  /*de80*/  @!P1 BRA `(.L_x_21) ;  /* 0xfffffffc00f09947 */ /* 0x010fea000383ffff */
[----:B------:R-:W-:Y:S05]  /*de90*/  BRA `(.L_x_20) ;  /* 0xffffff3400d07947 */ /* 0x000fea000383ffff */
.L_x_26:
[----:B-1----:R1:W2:Y:S02]  /*dea0*/  SYNCS.PHASECHK.TRANS64.TRYWAIT P1, [R5+URZ], R4 ;  /* 0x00000004050075a7 */ /* 0x0022a4000802017f */
[----:B--2---:R-:W-:Y:S05]  /*deb0*/  @!P1 NANOSLEEP.SYNCS 0x989680 ;  /* 0x009896800000995d */ /* 0x004fea0003900000 */
[----:B------:R-:W2:Y:S02]  /*dec0*/  @!P1 SYNCS.PHASECHK.TRANS64 P1, [R5+URZ], R4 ;  /* 0x00000004050095a7 */ /* 0x000ea4000802007f */
[----:B--2---:R-:W-:Y:S05]  /*ded0*/  @!P1 BRA `(.L_x_26) ;  /* 0xfffffffc00f09947 */ /* 0x004fea000383ffff */
[----:B------:R-:W-:Y:S05]  /*dee0*/  BRA `(.L_x_25) ;  /* 0xffffff3800b07947 */ /* 0x000fea000383ffff */
.L_x_429:
[----:B------:R-:W-:Y:S01]  /*def0*/  BSSY B1, `(.L_x_451) ;  /* 0x0000006000017945 */ /* 0x000fe20003800000 */
[----:B------:R-:W-:-:S07]  /*df00*/  IMAD.MOV.U32 R15, RZ, RZ, -0x1 ;  /* 0xffffffffff0f7424 */ /* 0x000fce00078e00ff */
[----:B------:R-:W-:Y:S05]  /*df10*/  WARPSYNC.COLLECTIVE R15, `(.L_x_452) ;  /* 0x000000000f0c7348 */ /* 0x000fea0003c00000 */
[----:B------:R-:W-:Y:S02]  /*df20*/  ELECT P6, UR62, PT ;  /* 0x00000000003e782f */ /* 0x000fe400038c0000 */
[----:B------:R-:W-:Y:S01]  /*df30*/  MOV R14, UR62 ;  /* 0x0000003e000e7c02 */ /* 0x000fe20008000f00 */
[----:B------:R-:W-:Y:S10]  /*df40*/  ENDCOLLECTIVE ;  /* 0x000000000000791b */ /* 0x000ff40003800000 */
.L_x_452:
[----:B------:R-:W-:Y:S05]  /*df50*/  BSYNC B1 ;  /* 0x0000000000017941 */ /* 0x000fea0003800000 */
.L_x_451:
[----:B------:R-:W-:Y:S05]  /*df60*/  BRA `(.L_x_453) ;  /* 0xffffffec00bc7947 */ /* 0x000fea000383ffff */
.L_x_432:
[----:B0-----:R0:W2:Y:S02]  /*df70*/  SYNCS.PHASECHK.TRANS64.TRYWAIT P0, [R20+URZ+0x38], R5 ;  /* 0x00003805140075a7 */ /* 0x0010a4000800017f */
[----:B--2---:R-:W-:Y:S05]  /*df80*/  @!P0 NANOSLEEP.SYNCS 0x989680 ;  /* 0x009896800000895d */ /* 0x004fea0003900000 */
[----:B------:R-:W2:Y:S02]  /*df90*/  @!P0 SYNCS.PHASECHK.TRANS64 P0, [R20+URZ+0x38], R5 ;  /* 0x00003805140085a7 */ /* 0x000ea4000800007f */
[----:B--2---:R-:W-:Y:S05]  /*dfa0*/  @!P0 BRA `(.L_x_432) ;  /* 0xfffffffc00f08947 */ /* 0x004fea000383ffff */
[----:B------:R-:W-:Y:S05]  /*dfb0*/  BRA `(.L_x_454) ;  /* 0xffffffec00fc7947 */ /* 0x000fea000383ffff */
.L_x_440:
[----:B------:R-:W-:Y:S01]  /*dfc0*/  BSSY B0, `(.L_x_455) ;  /* 0x0000006000007945 */ /* 0x000fe20003800000 */
[----:B------:R-:W-:-:S07]  /*dfd0*/  IMAD.MOV.U32 R15, RZ, RZ, -0x1 ;  /* 0xffffffffff0f7424 */ /* 0x000fce00078e00ff */
[----:B------:R-:W-:Y:S05]  /*dfe0*/  WARPSYNC.COLLECTIVE R15, `(.L_x_456) ;  /* 0x000000000f0c7348 */ /* 0x000fea0003c00000 */
[----:B------:R-:W-:Y:S02]  /*dff0*/  ELECT P6, UR62, PT ;  /* 0x00000000003e782f */ /* 0x000fe400038c0000 */
[----:B------:R-:W-:Y:S01]  /*e000*/  MOV R14, UR62 ;  /* 0x0000003e000e7c02 */ /* 0x000fe20008000f00 */
[----:B------:R-:W-:Y:S10]  /*e010*/  ENDCOLLECTIVE ;  /* 0x000000000000791b */ /* 0x000ff40003800000 */
.L_x_456:
[----:B------:R-:W-:Y:S05]  /*e020*/  BSYNC B0 ;  /* 0x0000000000007941 */ /* 0x000fea0003800000 */
.L_x_455:
[----:B------:R-:W-:Y:S05]  /*e030*/  BRA `(.L_x_457) ;  /* 0xfffffff800647947 */ /* 0x000fea000383ffff */
.L_x_444:
[----:B0-----:R0:W1:Y:S02]  /*e040*/  SYNCS.PHASECHK.TRANS64.TRYWAIT P0, [R7+URZ], R4 ;  /* 0x00000004070075a7 */ /* 0x001064000800017f */
[----:B-1----:R-:W-:Y:S05]  /*e050*/  @!P0 NANOSLEEP.SYNCS 0x989680 ;  /* 0x009896800000895d */ /* 0x002fea0003900000 */
[----:B------:R-:W1:Y:S02]  /*e060*/  @!P0 SYNCS.PHASECHK.TRANS64 P0, [R7+URZ], R4 ;  /* 0x00000004070085a7 */ /* 0x000e64000800007f */
[----:B-1----:R-:W-:Y:S05]  /*e070*/  @!P0 BRA `(.L_x_444) ;  /* 0xfffffffc00f08947 */ /* 0x002fea000383ffff */
[----:B------:R-:W-:Y:S05]  /*e080*/  BRA `(.L_x_458) ;  /* 0xfffffff800a47947 */ /* 0x000fea000383ffff */
.L_x_445:
[----:B0-----:R0:W1:Y:S02]  /*e090*/  SYNCS.PHASECHK.TRANS64.TRYWAIT P0, [R8+URZ], R5 ;  /* 0x00000005080075a7 */ /* 0x001064000800017f */
[----:B-1----:R-:W-:Y:S05]  /*e0a0*/  @!P0 NANOSLEEP.SYNCS 0x989680 ;  /* 0x009896800000895d */ /* 0x002fea0003900000 */
[----:B------:R-:W1:Y:S02]  /*e0b0*/  @!P0 SYNCS.PHASECHK.TRANS64 P0, [R8+URZ], R5 ;  /* 0x00000005080085a7 */ /* 0x000e64000800007f */
[----:B-1----:R-:W-:Y:S05]  /*e0c0*/  @!P0 BRA `(.L_x_445) ;  /* 0xfffffffc00f08947 */ /* 0x002fea000383ffff */
[----:B------:R-:W-:Y:S05]  /*e0d0*/  BRA `(.L_x_459) ;  /* 0xfffffff800b47947 */ /* 0x000fea000383ffff */
.L_x_446:
[----:B0-----:R0:W1:Y:S02]  /*e0e0*/  SYNCS.PHASECHK.TRANS64.TRYWAIT P0, [R9+URZ], R4 ;  /* 0x00000004090075a7 */ /* 0x001064000800017f */
[----:B-1----:R-:W-:Y:S05]  /*e0f0*/  @!P0 NANOSLEEP.SYNCS 0x989680 ;  /* 0x009896800000895d */ /* 0x002fea0003900000 */
[----:B------:R-:W1:Y:S02]  /*e100*/  @!P0 SYNCS.PHASECHK.TRANS64 P0, [R9+URZ], R4 ;  /* 0x00000004090085a7 */ /* 0x000e64000800007f */
[----:B-1----:R-:W-:Y:S05]  /*e110*/  @!P0 BRA `(.L_x_446) ;  /* 0xfffffffc00f08947 */ /* 0x002fea000383ffff */
[----:B------:R-:W-:Y:S05]  /*e120*/  BRA `(.L_x_460) ;  /* 0xfffffff800c47947 */ /* 0x000fea000383ffff */
.L_x_447:
[----:B0-----:R0:W1:Y:S02]  /*e130*/  SYNCS.PHASECHK.TRANS64.TRYWAIT P0, [R8+URZ], R5 ;  /* 0x00000005080075a7 */ /* 0x001064000800017f */
[----:B-1----:R-:W-:Y:S05]  /*e140*/  @!P0 NANOSLEEP.SYNCS 0x989680 ;  /* 0x009896800000895d */ /* 0x002fea0003900000 */
[----:B------:R-:W1:Y:S02]  /*e150*/  @!P0 SYNCS.PHASECHK.TRANS64 P0, [R8+URZ], R5 ;  /* 0x00000005080085a7 */ /* 0x000e64000800007f */
[----:B-1----:R-:W-:Y:S05]  /*e160*/  @!P0 BRA `(.L_x_447) ;  /* 0xfffffffc00f08947 */ /* 0x002fea000383ffff */
[----:B------:R-:W-:Y:S05]  /*e170*/  BRA `(.L_x_461) ;  /* 0xfffffff800d47947 */ /* 0x000fea000383ffff */
.L_x_448:
[----:B0-----:R0:W1:Y:S02]  /*e180*/  SYNCS.PHASECHK.TRANS64.TRYWAIT P0, [R9+URZ], R4 ;  /* 0x00000004090075a7 */ /* 0x001064000800017f */
[----:B-1----:R-:W-:Y:S05]  /*e190*/  @!P0 NANOSLEEP.SYNCS 0x989680 ;  /* 0x009896800000895d */ /* 0x002fea0003900000 */
[----:B------:R-:W1:Y:S02]  /*e1a0*/  @!P0 SYNCS.PHASECHK.TRANS64 P0, [R9+URZ], R4 ;  /* 0x00000004090085a7 */ /* 0x000e64000800007f */
[----:B-1----:R-:W-:Y:S05]  /*e1b0*/  @!P0 BRA `(.L_x_448) ;  /* 0xfffffffc00f08947 */ /* 0x002fea000383ffff */
[----:B------:R-:W-:Y:S05]  /*e1c0*/  BRA `(.L_x_462) ;  /* 0xfffffff800e47947 */ /* 0x000fea000383ffff */
.L_x_449:
[----:B0-----:R0:W1:Y:S02]  /*e1d0*/  SYNCS.PHASECHK.TRANS64.TRYWAIT P0, [R6+URZ], R5 ;  /* 0x00000005060075a7 */ /* 0x001064000800017f */
[----:B-1----:R-:W-:Y:S05]  /*e1e0*/  @!P0 NANOSLEEP.SYNCS 0x989680 ;  /* 0x009896800000895d */ /* 0x002fea0003900000 */
[----:B------:R-:W1:Y:S02]  /*e1f0*/  @!P0 SYNCS.PHASECHK.TRANS64 P0, [R6+URZ], R5 ;  /* 0x00000005060085a7 */ /* 0x000e64000800007f */
[----:B-1----:R-:W-:Y:S05]  /*e200*/  @!P0 BRA `(.L_x_449) ;  /* 0xfffffffc00f08947 */ /* 0x002fea000383ffff */
[----:B------:R-:W-:Y:S05]  /*e210*/  BRA `(.L_x_463) ;  /* 0xfffffff800ec7947 */ /* 0x000fea000383ffff */
.L_x_464:
[----:B------:R-:W-:-:S00]  /*e220*/  BRA `(.L_x_464) ;  /* 0xfffffffc00fc7947 */ /* 0x000fc0000383ffff */
[----:B------:R-:W-:-:S00]  /*e230*/  NOP ;  /* 0x0000000000007918 */ /* 0x000fc00000000000 */
        /* <DEDUP_REMOVED lines=12> */
.L_x_465:


//--------------------- .nv.global.init           --------------------------
	.section	.nv.global.init,"aw",@progbits
.nv.global.init:
	.type		$str$22,@object
	.size		$str$22,($str$23 - $str$22)
$str$22:
        /*0000*/ 	.byte	0x6b, 0x5f, 0x74, 0x69, 0x6c, 0x65, 0x5f, 0x63, 0x6f, 0x75, 0x6e, 0x74, 0x20, 0x3e, 0x3d, 0x20
        /*0010*/ 	.byte	0x31, 0x00
	.type		$str$23,@object
	.size		$str$23,(__unnamed_1 - $str$23)
$str$23:
        /*0012*/ 	.byte	0x2f, 0x74, 0x6d, 0x70, 0x2f, 0x63, 0x75, 0x74, 0x6c, 0x61, 0x73, 0x73, 0x5f, 0x73, 0x77, 0x65
        /*0022*/ 	.byte	0x65, 0x70, 0x5f, 0x73, 0x72, 0x63, 0x2f, 0x69, 0x6e, 0x63, 0x6c, 0x75, 0x64, 0x65, 0x2f, 0x63
        /*0032*/ 	.byte	0x75, 0x74, 0x6c, 0x61, 0x73, 0x73, 0x2f, 0x67, 0x65, 0x6d, 0x6d, 0x2f, 0x63, 0x6f, 0x6c, 0x6c
        /*0042*/ 	.byte	0x65, 0x63, 0x74, 0x69, 0x76, 0x65, 0x2f, 0x73, 0x6d, 0x39, 0x30, 0x5f, 0x6d, 0x6d, 0x61, 0x5f
        /*0052*/ 	.byte	0x74, 0x6d, 0x61, 0x5f, 0x67, 0x6d, 0x6d, 0x61, 0x5f, 0x73, 0x73, 0x5f, 0x77, 0x61, 0x72, 0x70
        /*0062*/ 	.byte	0x73, 0x70, 0x65, 0x63, 0x69, 0x61, 0x6c, 0x69, 0x7a, 0x65, 0x64, 0x2e, 0x68, 0x70, 0x70, 0x00
	.type		__unnamed_1,@object
	.size		__unnamed_1,(.L_0 - __unnamed_1)
__unnamed_1:
        /*0072*/ 	.byte	0x76, 0x6f, 0x69, 0x64, 0x20, 0x63, 0x75, 0x74, 0x6c, 0x61, 0x73, 0x73, 0x3a, 0x3a, 0x67, 0x65
        /* <DEDUP_REMOVED lines=172> */
        /*0b42*/ 	.byte	0x3a, 0x69, 0x64, 0x65, 0x6e, 0x74, 0x69, 0x74, 0x79, 0x5d, 0x00
.L_0:


//--------------------- .nv.shared._ZN7cutlass13device_kernelINS_4gemm6kernel13GemmUniversalIN4cute5tupleIJiiiiEEENS1_10collective13CollectiveMmaINS1_34MainloopSm90TmaGmmaWarpSpecializedILi7ENS5_IJNS4_1CILi2EEENSA_ILi1EEESC_EEENS1_35KernelTmaWarpSpecializedCooperativeEEENS5_IJNSA_ILi128EEENSA_ILi384EEENSA_ILi64EEEEEEaNS5_IJlSC_lEEEaSK_NS4_8TiledMMAINS4_8MMA_AtomIJNS4_4SM904GMMA27MMA_64x192x32_S32S8S8_SS_TNEEEENS4_6LayoutISD_NS5_IJSC_NSA_ILi0EEESS_EEEEENS5_IJNS4_10UnderscoreESV_SV_EEEEENS4_13SM90_TMA_LOADENS4_14ComposedLayoutINS4_7SwizzleILi2ELi4ELi3EEENS4_18smem_ptr_flag_bitsILi8EEENSR_INS5_IJNSA_ILi8EEESI_EEENS5_IJSI_SC_EEEEEEEvNS4_8identityENS4_23SM90_TMA_LOAD_MULTICASTES18_vS19_EENS_8epilogue10collective6detail29Sm90TmaWarpSpecializedAdapterINS1D_15DefaultEpilogueIaSK_SK_NS1C_6thread17LinearCombinationIaLi1EiiLNS1H_9ScaleType4KindE0ELNS_15FloatRoundStyleE2EaEENS1_15EpilogueDefaultEEEEEvvEEEEvNT_6ParamsE --------------------------
	.section	.nv.shared._ZN7cutlass13device_kernelINS_4gemm6kernel13GemmUniversalIN4cute5tupleIJiiiiEEENS1_10collective13CollectiveMmaINS1_34MainloopSm90TmaGmmaWarpSpecializedILi7ENS5_IJNS4_1CILi2EEENSA_ILi1EEESC_EEENS1_35KernelTmaWarpSpecializedCooperativeEEENS5_IJNSA_ILi128EEENSA_ILi384EEENSA_ILi64EEEEEEaNS5_IJlSC_lEEEaSK_NS4_8TiledMMAINS4_8MMA_AtomIJNS4_4SM904GMMA27MMA_64x192x32_S32S8S8_SS_TNEEEENS4_6LayoutISD_NS5_IJSC_NSA_ILi0EEESS_EEEEENS5_IJNS4_10UnderscoreESV_SV_EEEEENS4_13SM90_TMA_LOADENS4_14ComposedLayoutINS4_7SwizzleILi2ELi4ELi3EEENS4_18smem_ptr_flag_bitsILi8EEENSR_INS5_IJNSA_ILi8EEESI_EEENS5_IJSI_SC_EEEEEEEvNS4_8identityENS4_23SM90_TMA_LOAD_MULTICASTES18_vS19_EENS_8epilogue10collective6detail29Sm90TmaWarpSpecializedAdapterINS1D_15DefaultEpilogueIaSK_SK_NS1C_6thread17LinearCombinationIaLi1EiiLNS1H_9ScaleType4KindE0ELNS_15FloatRoundStyleE2EaEENS1_15EpilogueDefaultEEEEEvvEEEEvNT_6ParamsE,"aw",@nobits
	.sectionflags	@""
	.align	16
	.zero		1024


//--------------------- .nv.shared.reserved.0     --------------------------
	.section	.nv.shared.reserved.0,"aw",@nobits
	.weak		__nv_reservedSMEM_offset_0_alias
	.size		__nv_reservedSMEM_offset_0_alias, 0, 0
	.other		__nv_reservedSMEM_offset_0_alias,@"STO_CUDA_RESERVED_SHARED STV_DEFAULT"
__nv_reservedSMEM_offset_0_alias:
	.zero		0


//--------------------- .nv.global                --------------------------
	.section	.nv.global,"aw",@nobits
.nv.global:
	.type		_ZN39_INTERNAL_82c078f8_4_k_cu_b7846024_90344cute1_E,@object
	.size		_ZN39_INTERNAL_82c078f8_4_k_cu_b7846024_90344cute1_E,(_ZN39_INTERNAL_82c078f8_4_k_cu_b7846024_90344cuda3std3__45__cpo6cbeginE - _ZN39_INTERNAL_82c078f8_4_k_cu_b7846024_90344cute1_E)
_ZN39_INTERNAL_82c078f8_4_k_cu_b7846024_90344cute1_E:
	.zero		1
	.type		_ZN39_INTERNAL_82c078f8_4_k_cu_b7846024_90344cuda3std3__45__cpo6cbeginE,@object
	.size		_ZN39_INTERNAL_82c078f8_4_k_cu_b7846024_90344cuda3std3__45__cpo6cbeginE,(_ZN39_INTERNAL_82c078f8_4_k_cu_b7846024_90344cuda3std3__48in_placeE - _ZN39_INTERNAL_82c078f8_4_k_cu_b7846024_90344cuda3std3__45__cpo6cbeginE)
_ZN39_INTERNAL_82c078f8_4_k_cu_b7846024_90344cuda3std3__45__cpo6cbeginE:
	.zero		1
	.type		_ZN39_INTERNAL_82c078f8_4_k_cu_b7846024_90344cuda3std3__48in_placeE,@object
	.size		_ZN39_INTERNAL_82c078f8_4_k_cu_b7846024_90344cuda3std3__48in_placeE,(_ZN39_INTERNAL_82c078f8_4_k_cu_b7846024_90344cuda3std6ranges3__45__cpo9iter_moveE - _ZN39_INTERNAL_82c078f8_4_k_cu_b7846024_90344cuda3std3__48in_placeE)
_ZN39_INTERNAL_82c078f8_4_k_cu_b7846024_90344cuda3std3__48in_placeE:
	.zero		1
	.type		_ZN39_INTERNAL_82c078f8_4_k_cu_b7846024_90344cuda3std6ranges3__45__cpo9iter_moveE,@object
	.size		_ZN39_INTERNAL_82c078f8_4_k_cu_b7846024_90344cuda3std6ranges3__45__cpo9iter_moveE,(_ZN39_INTERNAL_82c078f8_4_k_cu_b7846024_90344cuda3std3__45__cpo5beginE - _ZN39_INTERNAL_82c078f8_4_k_cu_b7846024_90344cuda3std6ranges3__45__cpo9iter_moveE)
_ZN39_INTERNAL_82c078f8_4_k_cu_b7846024_90344cuda3std6ranges3__45__cpo9iter_moveE:
	.zero		1
	.type		_ZN39_INTERNAL_82c078f8_4_k_cu_b7846024_90344cuda3std3__45__cpo5beginE,@object
	.size		_ZN39_INTERNAL_82c078f8_4_k_cu_b7846024_90344cuda3std3__45__cpo5beginE,(_ZN39_INTERNAL_82c078f8_4_k_cu_b7846024_90344cuda3std3__441_GLOBAL__N__82c078f8_4_k_cu_b7846024_90346ignoreE - _ZN39_INTERNAL_82c078f8_4_k_cu_b7846024_90344cuda3std3__45__cpo5beginE)
_ZN39_INTERNAL_82c078f8_4_k_cu_b7846024_90344cuda3std3__45__cpo5beginE:
	.zero		1
	.type		_ZN39_INTERNAL_82c078f8_4_k_cu_b7846024_90344cuda3std3__441_GLOBAL__N__82c078f8_4_k_cu_b7846024_90346ignoreE,@object
	.size		_ZN39_INTERNAL_82c078f8_4_k_cu_b7846024_90344cuda3std3__441_GLOBAL__N__82c078f8_4_k_cu_b7846024_90346ignoreE,(_ZN39_INTERNAL_82c078f8_4_k_cu_b7846024_90344cute7productE - _ZN39_INTERNAL_82c078f8_4_k_cu_b7846024_90344cuda3std3__441_GLOBAL__N__82c078f8_4_k_cu_b7846024_90346ignoreE)
_ZN39_INTERNAL_82c078f8_4_k_cu_b7846024_90344cuda3std3__441_GLOBAL__N__82c078f8_4_k_cu_b7846024_90346ignoreE:
	.zero		1
	.type		_ZN39_INTERNAL_82c078f8_4_k_cu_b7846024_90344cute7productE,@object
	.size		_ZN39_INTERNAL_82c078f8_4_k_cu_b7846024_90344cute7productE,(_ZN39_INTERNAL_82c078f8_4_k_cu_b7846024_90344cuda3std3__45__cpo3endE - _ZN39_INTERNAL_82c078f8_4_k_cu_b7846024_90344cute7productE)
_ZN39_INTERNAL_82c078f8_4_k_cu_b7846024_90344cute7productE:
	.zero		1
	.type		_ZN39_INTERNAL_82c078f8_4_k_cu_b7846024_90344cuda3std3__45__cpo3endE,@object
	.size		_ZN39_INTERNAL_82c078f8_4_k_cu_b7846024_90344cuda3std3__45__cpo3endE,(_ZN39_INTERNAL_82c078f8_4_k_cu_b7846024_90344cuda3std3__419piecewise_constructE - _ZN39_INTERNAL_82c078f8_4_k_cu_b7846024_90344cuda3std3__45__cpo3endE)
_ZN39_INTERNAL_82c078f8_4_k_cu_b7846024_90344cuda3std3__45__cpo3endE:
	.zero		1
	.type		_ZN39_INTERNAL_82c078f8_4_k_cu_b7846024_90344cuda3std3__419piecewise_constructE,@object
	.size		_ZN39_INTERNAL_82c078f8_4_k_cu_b7846024_90344cuda3std3__419piecewise_constructE,(_ZN39_INTERNAL_82c078f8_4_k_cu_b7846024_90344cuda3std3__45__cpo4cendE - _ZN39_INTERNAL_82c078f8_4_k_cu_b7846024_90344cuda3std3__419piecewise_constructE)
_ZN39_INTERNAL_82c078f8_4_k_cu_b7846024_90344cuda3std3__419piecewise_constructE:
	.zero		1
	.type		_ZN39_INTERNAL_82c078f8_4_k_cu_b7846024_90344cuda3std3__45__cpo4cendE,@object
	.size		_ZN39_INTERNAL_82c078f8_4_k_cu_b7846024_90344cuda3std3__45__cpo4cendE,(_ZN39_INTERNAL_82c078f8_4_k_cu_b7846024_90344cuda3std6ranges3__45__cpo4swapE - _ZN39_INTERNAL_82c078f8_4_k_cu_b7846024_90344cuda3std3__45__cpo4cendE)
_ZN39_INTERNAL_82c078f8_4_k_cu_b7846024_90344cuda3std3__45__cpo4cendE:
	.zero		1
	.type		_ZN39_INTERNAL_82c078f8_4_k_cu_b7846024_90344cuda3std6ranges3__45__cpo4swapE,@object
	.size		_ZN39_INTERNAL_82c078f8_4_k_cu_b7846024_90344cuda3std6ranges3__45__cpo4swapE,(.L_8 - _ZN39_INTERNAL_82c078f8_4_k_cu_b7846024_90344cuda3std6ranges3__45__cpo4swapE)
_ZN39_INTERNAL_82c078f8_4_k_cu_b7846024_90344cuda3std6ranges3__45__cpo4swapE:
	.zero		1
.L_8:


//--------------------- .nv.constant0._ZN7cutlass13device_kernelINS_4gemm6kernel13GemmUniversalIN4cute5tupleIJiiiiEEENS1_10collective13CollectiveMmaINS1_34MainloopSm90TmaGmmaWarpSpecializedILi7ENS5_IJNS4_1CILi2EEENSA_ILi1EEESC_EEENS1_35KernelTmaWarpSpecializedCooperativeEEENS5_IJNSA_ILi128EEENSA_ILi384EEENSA_ILi64EEEEEEaNS5_IJlSC_lEEEaSK_NS4_8TiledMMAINS4_8MMA_AtomIJNS4_4SM904GMMA27MMA_64x192x32_S32S8S8_SS_TNEEEENS4_6LayoutISD_NS5_IJSC_NSA_ILi0EEESS_EEEEENS5_IJNS4_10UnderscoreESV_SV_EEEEENS4_13SM90_TMA_LOADENS4_14ComposedLayoutINS4_7SwizzleILi2ELi4ELi3EEENS4_18smem_ptr_flag_bitsILi8EEENSR_INS5_IJNSA_ILi8EEESI_EEENS5_IJSI_SC_EEEEEEEvNS4_8identityENS4_23SM90_TMA_LOAD_MULTICASTES18_vS19_EENS_8epilogue10collective6detail29Sm90TmaWarpSpecializedAdapterINS1D_15DefaultEpilogueIaSK_SK_NS1C_6thread17LinearCombinationIaLi1EiiLNS1H_9ScaleType4KindE0ELNS_15FloatRoundStyleE2EaEENS1_15EpilogueDefaultEEEEEvvEEEEvNT_6ParamsE --------------------------
	.section	.nv.constant0._ZN7cutlass13device_kernelINS_4gemm6kernel13GemmUniversalIN4cute5tupleIJiiiiEEENS1_10collective13CollectiveMmaINS1_34MainloopSm90TmaGmmaWarpSpecializedILi7ENS5_IJNS4_1CILi2EEENSA_ILi1EEESC_EEENS1_35KernelTmaWarpSpecializedCooperativeEEENS5_IJNSA_ILi128EEENSA_ILi384EEENSA_ILi64EEEEEEaNS5_IJlSC_lEEEaSK_NS4_8TiledMMAINS4_8MMA_AtomIJNS4_4SM904GMMA27MMA_64x192x32_S32S8S8_SS_TNEEEENS4_6LayoutISD_NS5_IJSC_NSA_ILi0EEESS_EEEEENS5_IJNS4_10UnderscoreESV_SV_EEEEENS4_13SM90_TMA_LOADENS4_14ComposedLayoutINS4_7SwizzleILi2ELi4ELi3EEENS4_18smem_ptr_flag_bitsILi8EEENSR_INS5_IJNSA_ILi8EEESI_EEENS5_IJSI_SC_EEEEEEEvNS4_8identityENS4_23SM90_TMA_LOAD_MULTICASTES18_vS19_EENS_8epilogue10collective6detail29Sm90TmaWarpSpecializedAdapterINS1D_15DefaultEpilogueIaSK_SK_NS1C_6thread17LinearCombinationIaLi1EiiLNS1H_9ScaleType4KindE0ELNS_15FloatRoundStyleE2EaEENS1_15EpilogueDefaultEEEEEvvEEEEvNT_6ParamsE,"a",@progbits
	.sectionflags	@""
	.align	4
.nv.constant0._ZN7cutlass13device_kernelINS_4gemm6kernel13GemmUniversalIN4cute5tupleIJiiiiEEENS1_10collective13CollectiveMmaINS1_34MainloopSm90TmaGmmaWarpSpecializedILi7ENS5_IJNS4_1CILi2EEENSA_ILi1EEESC_EEENS1_35KernelTmaWarpSpecializedCooperativeEEENS5_IJNSA_ILi128EEENSA_ILi384EEENSA_ILi64EEEEEEaNS5_IJlSC_lEEEaSK_NS4_8TiledMMAINS4_8MMA_AtomIJNS4_4SM904GMMA27MMA_64x192x32_S32S8S8_SS_TNEEEENS4_6LayoutISD_NS5_IJSC_NSA_ILi0EEESS_EEEEENS5_IJNS4_10UnderscoreESV_SV_EEEEENS4_13SM90_TMA_LOADENS4_14ComposedLayoutINS4_7SwizzleILi2ELi4ELi3EEENS4_18smem_ptr_flag_bitsILi8EEENSR_INS5_IJNSA_ILi8EEESI_EEENS5_IJSI_SC_EEEEEEEvNS4_8identityENS4_23SM90_TMA_LOAD_MULTICASTES18_vS19_EENS_8epilogue10collective6detail29Sm90TmaWarpSpecializedAdapterINS1D_15DefaultEpilogueIaSK_SK_NS1C_6thread17LinearCombinationIaLi1EiiLNS1H_9ScaleType4KindE0ELNS_15FloatRoundStyleE2EaEENS1_15EpilogueDefaultEEEEEvvEEEEvNT_6ParamsE:
	.zero		1664


//--------------------- SYMBOLS --------------------------

	.type		.nv.reservedSmem.offset0,@object
	.size		.nv.reservedSmem.offset0,0x4
	.type		__assertfail,@function
